def gluon_wgmma(
    a_ptr,
    b_ptr,
    c_ptr,
    M,
    N,
    K,
    stride_am,
    stride_bk,
    stride_cm,
    BLOCK_M: gl.constexpr,
    BLOCK_N: gl.constexpr,
    BLOCK_K: gl.constexpr,
    DTYPE: gl.constexpr,
    A_LAYOUT: gl.constexpr,
    B_LAYOUT: gl.constexpr,
    C_LAYOUT: gl.constexpr,
    B_SHAPE: gl.constexpr,
    TRANS_B: gl.constexpr,
    NUM_BUFFERS: gl.constexpr,
    NUM_WARPS: gl.constexpr,
):
    a_desc = tma.make_tensor_descriptor(
        a_ptr, [M, K], [stride_am, 1], [BLOCK_M, BLOCK_K], A_LAYOUT
    )
    b_desc = tma.make_tensor_descriptor(
        b_ptr,
        [N, K] if TRANS_B else [K, N],
        [stride_bk, 1],
        B_SHAPE,
        B_LAYOUT,
    )
    c_desc = tma.make_tensor_descriptor(
        c_ptr, [M, N], [stride_cm, 1], [BLOCK_M, BLOCK_N], C_LAYOUT
    )

    a_bufs = gl.allocate_shared_memory(
        DTYPE, [NUM_BUFFERS, BLOCK_M, BLOCK_K], A_LAYOUT
    )
    b_bufs = gl.allocate_shared_memory(DTYPE, [NUM_BUFFERS] + B_SHAPE, B_LAYOUT)

    pid_m = gl.program_id(0)
    pid_n = gl.program_id(1)
    off_m = pid_m * BLOCK_M
    off_n = pid_n * BLOCK_N

    mma_layout: gl.constexpr = pick_wgmma_layout(DTYPE, BLOCK_M, BLOCK_N, NUM_WARPS)
    acc = warpgroup_mma_init(
        gl.zeros((BLOCK_M, BLOCK_N), dtype=gl.float32, layout=mma_layout)
    )

    bars = gl.allocate_shared_memory(
        gl.int64, [NUM_BUFFERS, 1], mbarrier.MBarrierLayout()
    )
    for i in gl.static_range(NUM_BUFFERS):
        mbarrier.init(bars.index(i), count=1)
    idx = 0
    phase = 0

    for k in range(0, K, BLOCK_K):
        a = a_bufs.index(idx)
        b = b_bufs.index(idx)
        bar = bars.index(idx)
        mbarrier.expect(bar, a_desc.block_type.nbytes + b_desc.block_type.nbytes)
        tma.async_copy_global_to_shared(a_desc, [off_m, k], bar, a)
        tma.async_copy_global_to_shared(
            b_desc, [off_n, k] if TRANS_B else [k, off_n], bar, b
        )
        mbarrier.wait(bar, phase=phase)

        if TRANS_B:
            b = b.permute((1, 0))
        acc = warpgroup_mma_wait(num_outstanding=0, deps=(acc,))
        acc = warpgroup_mma(a, b, acc, is_async=True)

        idx += 1
        if idx == NUM_BUFFERS:
            idx = 0
            phase ^= 1

    acc = warpgroup_mma_wait(num_outstanding=0, deps=(acc,))
    for i in gl.static_range(NUM_BUFFERS):
        mbarrier.invalidate(bars.index(i))

    c_smem = gl.allocate_shared_memory(DTYPE, [BLOCK_M, BLOCK_N], C_LAYOUT)
    c_smem.store(acc.to(DTYPE))
    fence_async_shared()
    tma.async_copy_shared_to_global(c_desc, [off_m, off_n], c_smem)
    tma.store_wait(pendings=0)

# config = {"BLOCK_K": 128, "BLOCK_M": 256, "BLOCK_N": 128, "arch": "sm_90", "dtype": "fp8e4m3", "num_buffers": 1, "num_warps": 4, "trans_b": 1}
# arch = sm_90


// ===== COMPILED SASS (sm_90a) =====

	.target	sm_90a

	.elftype	@"ET_EXEC"


//--------------------- .note.nv.tkinfo           --------------------------
	.section	.note.nv.tkinfo,"",@"SHT_NOTE"
	.sectionflags	@"SHF_NOTE_NV_TKINFO"
	.tkinfo
        /*0018*/ 	.word	0x00000002
        /*0030*/ 	.string	""
        /*0030*/ 	.string	"ptxas"
        /*0030*/ 	.string	"Cuda compilation tools, release 13.0, V13.0.88"
        /*0030*/ 	.string	"Build cuda_13.0.r13.0/compiler.36424714_0"
        /*0030*/ 	.string	"-v  -suppress-debug-info  -lineinfo  -arch sm_90a "



//--------------------- .note.nv.cuinfo           --------------------------
	.section	.note.nv.cuinfo,"",@"SHT_NOTE"
	.sectionflags	@"SHF_NOTE_NV_CUINFO"
        /*0018*/ 	.short	0x0002
        /*001a*/ 	.short	0x005a
        /*001c*/ 	.short	0x0082
	.zero		2


//--------------------- .nv.info                  --------------------------
	.section	.nv.info,"",@"SHT_CUDA_INFO"
	.align	4


	//----- nvinfo : EIATTR_REGCOUNT
	.align		4
        /*0000*/ 	.byte	0x04, 0x2f
        /*0002*/ 	.short	(.L_1 - .L_0)
	.align		4
.L_0:
        /*0004*/ 	.word	index@(gluon_wgmma)
        /*0008*/ 	.word	0x000000ff


	//----- nvinfo : EIATTR_FRAME_SIZE
	.align		4
.L_1:
        /*000c*/ 	.byte	0x04, 0x11
        /*000e*/ 	.short	(.L_3 - .L_2)
	.align		4
.L_2:
        /*0010*/ 	.word	index@(gluon_wgmma)
        /*0014*/ 	.word	0x00000200


	//----- nvinfo : EIATTR_MIN_STACK_SIZE
	.align		4
.L_3:
        /*0018*/ 	.byte	0x04, 0x12
        /*001a*/ 	.short	(.L_5 - .L_4)
	.align		4
.L_4:
        /*001c*/ 	.word	index@(gluon_wgmma)
        /*0020*/ 	.word	0x00000200
.L_5:


//--------------------- .nv.compat                --------------------------
	.section	.nv.compat,"",@"SHT_CUDA_COMPAT_INFO"
	.align	4
        /*0000*/ 	.byte	0x02, 0x09, 0x01, 0x00, 0x02, 0x02, 0x04, 0x00, 0x02, 0x05, 0x05, 0x00, 0x03, 0x07, 0x01, 0x01
        /*0010*/ 	.byte	0x02, 0x03, 0x03, 0x00, 0x02, 0x06, 0x01, 0x00, 0x04, 0x0b, 0x08, 0x00, 0x00, 0x00, 0x00, 0x00
        /*0020*/ 	.byte	0x00, 0x00, 0x00, 0x00


//--------------------- .nv.info.gluon_wgmma      --------------------------
	.section	.nv.info.gluon_wgmma,"",@"SHT_CUDA_INFO"
	.sectionflags	@""
	.align	4


	//----- nvinfo : EIATTR_CUDA_API_VERSION
	.align		4
        /*0000*/ 	.byte	0x04, 0x37
        /*0002*/ 	.short	(.L_7 - .L_6)
.L_6:
        /*0004*/ 	.word	0x00000082


	//----- nvinfo : EIATTR_KPARAM_INFO
	.align		4
.L_7:
        /*0008*/ 	.byte	0x04, 0x17
        /*000a*/ 	.short	(.L_9 - .L_8)
.L_8:
        /*000c*/ 	.word	0x00000000
        /*0010*/ 	.short	0x000a
        /*0012*/ 	.short	0x0048
        /*0014*/ 	.byte	0x00, 0xf4, 0x21, 0x00


	//----- nvinfo : EIATTR_KPARAM_INFO
	.align		4
.L_9:
        /*0018*/ 	.byte	0x04, 0x17
        /*001a*/ 	.short	(.L_11 - .L_10)
.L_10:
        /*001c*/ 	.word	0x00000000
        /*0020*/ 	.short	0x0009
        /*0022*/ 	.short	0x0040
        /*0024*/ 	.byte	0x00, 0xf4, 0x21, 0x00


	//----- nvinfo : EIATTR_KPARAM_INFO
	.align		4
.L_11:
        /*0028*/ 	.byte	0x04, 0x17
        /*002a*/ 	.short	(.L_13 - .L_12)
.L_12:
        /*002c*/ 	.word	0x00000000
        /*0030*/ 	.short	0x0008
        /*0032*/ 	.short	0x0038
        /*0034*/ 	.byte	0x00, 0xf0, 0x21, 0x00


	//----- nvinfo : EIATTR_KPARAM_INFO
	.align		4
.L_13:
        /*0038*/ 	.byte	0x04, 0x17
        /*003a*/ 	.short	(.L_15 - .L_14)
.L_14:
        /*003c*/ 	.word	0x00000000
        /*0040*/ 	.short	0x0007
        /*0042*/ 	.short	0x0030
        /*0044*/ 	.byte	0x00, 0xf0, 0x21, 0x00


	//----- nvinfo : EIATTR_KPARAM_INFO
	.align		4
.L_15:
        /*0048*/ 	.byte	0x04, 0x17
        /*004a*/ 	.short	(.L_17 - .L_16)
.L_16:
        /*004c*/ 	.word	0x00000000
        /*0050*/ 	.short	0x0006
        /*0052*/ 	.short	0x0028
        /*0054*/ 	.byte	0x00, 0xf0, 0x21, 0x00


	//----- nvinfo : EIATTR_KPARAM_INFO
	.align		4
.L_17:
        /*0058*/ 	.byte	0x04, 0x17
        /*005a*/ 	.short	(.L_19 - .L_18)
.L_18:
        /*005c*/ 	.word	0x00000000
        /*0060*/ 	.short	0x0005
        /*0062*/ 	.short	0x0020
        /*0064*/ 	.byte	0x00, 0xf0, 0x11, 0x00


	//----- nvinfo : EIATTR_KPARAM_INFO
	.align		4
.L_19:
        /*0068*/ 	.byte	0x04, 0x17
        /*006a*/ 	.short	(.L_21 - .L_20)
.L_20:
        /*006c*/ 	.word	0x00000000
        /*0070*/ 	.short	0x0004
        /*0072*/ 	.short	0x001c
        /*0074*/ 	.byte	0x00, 0xf0, 0x11, 0x00


	//----- nvinfo : EIATTR_KPARAM_INFO
	.align		4
.L_21:
        /*0078*/ 	.byte	0x04, 0x17
        /*007a*/ 	.short	(.L_23 - .L_22)
.L_22:
        /*007c*/ 	.word	0x00000000
        /*0080*/ 	.short	0x0003
        /*0082*/ 	.short	0x0018
        /*0084*/ 	.byte	0x00, 0xf0, 0x11, 0x00


	//----- nvinfo : EIATTR_KPARAM_INFO
	.align		4
.L_23:
        /*0088*/ 	.byte	0x04, 0x17
        /*008a*/ 	.short	(.L_25 - .L_24)
.L_24:
        /*008c*/ 	.word	0x00000000
        /*0090*/ 	.short	0x0002
        /*0092*/ 	.short	0x0010
        /*0094*/ 	.byte	0x00, 0xf4, 0x21, 0x00


	//----- nvinfo : EIATTR_KPARAM_INFO
	.align		4
.L_25:
        /*0098*/ 	.byte	0x04, 0x17
        /*009a*/ 	.short	(.L_27 - .L_26)
.L_26:
        /*009c*/ 	.word	0x00000000
        /*00a0*/ 	.short	0x0001
        /*00a2*/ 	.short	0x0008
        /*00a4*/ 	.byte	0x00, 0xf4, 0x21, 0x00


	//----- nvinfo : EIATTR_KPARAM_INFO
	.align		4
.L_27:
        /*00a8*/ 	.byte	0x04, 0x17
        /*00aa*/ 	.short	(.L_29 - .L_28)
.L_28:
        /*00ac*/ 	.word	0x00000000
        /*00b0*/ 	.short	0x0000
        /*00b2*/ 	.short	0x0000
        /*00b4*/ 	.byte	0x00, 0xf4, 0x21, 0x00


	//----- nvinfo : EIATTR_SPARSE_MMA_MASK
	.align		4
.L_29:
        /*00b8*/ 	.byte	0x03, 0x50
        /*00ba*/ 	.short	0x0000


	//----- nvinfo : EIATTR_MAXREG_COUNT
	.align		4
        /*00bc*/ 	.byte	0x03, 0x1b
        /*00be*/ 	.short	0x00ff


	//----- nvinfo : EIATTR_NUM_BARRIERS
	.align		4
        /*00c0*/ 	.byte	0x02, 0x4c
        /*00c2*/ 	.byte	0x01
	.zero		1


	//----- nvinfo : EIATTR_ANNOTATIONS
	.align		4
        /*00c4*/ 	.byte	0x04, 0x55
        /*00c6*/ 	.short	(.L_31 - .L_30)


	//   ....[0]....
.L_30:
        /*00c8*/ 	.word	0x00000001
        /*00cc*/ 	.byte	0x20, 0x11, 0x00, 0x00, 0x01, 0x00, 0x00, 0x00, 0x60, 0x11, 0x00, 0x00, 0x01, 0x00, 0x00, 0x00
        /* <DEDUP_REMOVED lines=166> */
        /*0b3c*/ 	.byte	0xe0, 0x3e, 0x00, 0x00, 0x01, 0x00, 0x00, 0x00, 0x00, 0x3f, 0x00, 0x00


	//----- nvinfo : EIATTR_MERCURY_ISA_VERSION
	.align		4
.L_31:
        /*0b48*/ 	.byte	0x03, 0x5f
        /*0b4a*/ 	.short	0x0101


	//----- nvinfo : EIATTR_INT_WARP_WIDE_INSTR_OFFSETS
	.align		4
        /*0b4c*/ 	.byte	0x04, 0x31
        /*0b4e*/ 	.short	(.L_33 - .L_32)


	//   ....[0]....
.L_32:
        /*0b50*/ 	.word	0x00001c40


	//   ....[1]....
        /*0b54*/ 	.word	0x00001cd0


	//   ....[2]....
        /*0b58*/ 	.word	0x00002a00


	//   ....[3]....
        /*0b5c*/ 	.word	0x00002a10


	//   ....[4]....
        /*0b60*/ 	.word	0x00002a20


	//   ....[5]....
        /*0b64*/ 	.word	0x00002a30


	//   ....[6]....
        /*0b68*/ 	.word	0x00005000


	//   ....[7]....
        /*0b6c*/ 	.word	0x00005040


	//----- nvinfo : EIATTR_COOP_GROUP_MASK_REGIDS
	.align		4
.L_33:
        /*0b70*/ 	.byte	0x04, 0x29
        /*0b72*/ 	.short	(.L_35 - .L_34)


	//   ....[0]....
.L_34:
        /*0b74*/ 	.word	0xffffffff


	//   ....[1]....
        /*0b78*/ 	.word	0xffffffff


	//   ....[2]....
        /*0b7c*/ 	.word	0xffffffff


	//----- nvinfo : EIATTR_COOP_GROUP_INSTR_OFFSETS
	.align		4
.L_35:
        /*0b80*/ 	.byte	0x04, 0x28
        /*0b82*/ 	.short	(.L_37 - .L_36)


	//   ....[0]....
.L_36:
        /*0b84*/ 	.word	0x00000140


	//   ....[1]....
        /*0b88*/ 	.word	0x00000710


	//   ....[2]....
        /*0b8c*/ 	.word	0x00000d40


	//----- nvinfo : EIATTR_MBARRIER_INSTR_OFFSETS
	.align		4
.L_37:
        /*0b90*/ 	.byte	0x04, 0x39
        /*0b92*/ 	.short	(.L_39 - .L_38)


	//   ....[0]....
.L_38:
        /*0b94*/ 	.word	0x00001d70
        /*0b98*/ 	.word	0x000000ff
        /*0b9c*/ 	.word	0x0000c000
        /*0ba0*/ 	.short	0x0100
        /*0ba2*/ 	.byte	0x30
	.zero		1


	//   ....[1]....
        /*0ba4*/ 	.word	0x00002b40
        /*0ba8*/ 	.word	0x000000ff
        /*0bac*/ 	.word	0x0000c000
        /*0bb0*/ 	.short	0x010a
        /*0bb2*/ 	.byte	0x30
	.zero		1


	//   ....[2]....
        /*0bb4*/ 	.word	0x000039b0
        /*0bb8*/ 	.word	0x000000ff
        /*0bbc*/ 	.word	0x0000c000
        /*0bc0*/ 	.short	0x0108
        /*0bc2*/ 	.byte	0x30
	.zero		1


	//   ....[3]....
        /*0bc4*/ 	.word	0x00005070
        /*0bc8*/ 	.word	0x000000ff
        /*0bcc*/ 	.word	0x0000c000
        /*0bd0*/ 	.short	0x010a
        /*0bd2*/ 	.byte	0x30
	.zero		1


	//----- nvinfo : EIATTR_NUM_MBARRIERS
	.align		4
.L_39:
        /*0bd4*/ 	.byte	0x03, 0x38
        /*0bd6*/ 	.short	0x0001


	//----- nvinfo : EIATTR_EXIT_INSTR_OFFSETS
	.align		4
        /*0bd8*/ 	.byte	0x04, 0x1c
        /*0bda*/ 	.short	(.L_41 - .L_40)


	//   ....[0]....
.L_40:
        /*0bdc*/ 	.word	0x00005060


	//----- nvinfo : EIATTR_REQNTID
	.align		4
.L_41:
        /*0be0*/ 	.byte	0x04, 0x10
        /*0be2*/ 	.short	(.L_43 - .L_42)
.L_42:
        /*0be4*/ 	.word	0x00000080
        /*0be8*/ 	.word	0x00000001
        /*0bec*/ 	.word	0x00000001


	//----- nvinfo : EIATTR_CRS_STACK_SIZE
	.align		4
.L_43:
        /*0bf0*/ 	.byte	0x04, 0x1e
        /*0bf2*/ 	.short	(.L_45 - .L_44)
.L_44:
        /*0bf4*/ 	.word	0x00000000


	//----- nvinfo : EIATTR_CBANK_PARAM_SIZE
	.align		4
.L_45:
        /*0bf8*/ 	.byte	0x03, 0x19
        /*0bfa*/ 	.short	0x0050


	//----- nvinfo : EIATTR_PARAM_CBANK
	.align		4
        /*0bfc*/ 	.byte	0x04, 0x0a
        /*0bfe*/ 	.short	(.L_47 - .L_46)
	.align		4
.L_46:
        /*0c00*/ 	.word	index@(.nv.constant0.gluon_wgmma)
        /*0c04*/ 	.short	0x0210
        /*0c06*/ 	.short	0x0050


	//----- nvinfo : EIATTR_SW_WAR
	.align		4
.L_47:
        /*0c08*/ 	.byte	0x04, 0x36
        /*0c0a*/ 	.short	(.L_49 - .L_48)
.L_48:
        /*0c0c*/ 	.word	0x00000008
.L_49:


//--------------------- .nv.callgraph             --------------------------
	.section	.nv.callgraph,"",@"SHT_CUDA_CALLGRAPH"
	.align	4
	.sectionentsize	8
	.align		4
        /*0000*/ 	.word	0x00000000
	.align		4
        /*0004*/ 	.word	0xffffffff
	.align		4
        /*0008*/ 	.word	0x00000000
	.align		4
        /*000c*/ 	.word	0xfffffffe
	.align		4
        /*0010*/ 	.word	0x00000000
	.align		4
        /*0014*/ 	.word	0xfffffffd
	.align		4
        /*0018*/ 	.word	0x00000000
	.align		4
        /*001c*/ 	.word	0xfffffffc


//--------------------- .text.gluon_wgmma         --------------------------
	.section	.text.gluon_wgmma,"ax",@progbits
	.align	128
        .global         gluon_wgmma
        .type           gluon_wgmma,@function
        .size           gluon_wgmma,(.L_x_53 - gluon_wgmma)
        .other          gluon_wgmma,@"STO_CUDA_ENTRY STV_DEFAULT"
gluon_wgmma:
.text.gluon_wgmma:
[----:B------:R-:W1:Y:S01]  /*0000*/  LDC R1, c[0x0][0x28] ;  /* 0x00000a00ff017b82 */ /* 0x000e620000000800 */
[----:B------:R-:W2:Y:S07]  /*0010*/  S2R R15, SR_TID.X ;  /* 0x00000000000f7919 */ /* 0x000eae0000002100 */
[----:B------:R-:W3:Y:S01]  /*0020*/  S2UR UR4, SR_CgaCtaId ;  /* 0x00000000000479c3 */ /* 0x000ee20000008800 */
[----:B------:R-:W-:Y:S01]  /*0030*/  UMOV UR48, 0x400 ;  /* 0x0000040000307882 */ /* 0x000fe20000000000 */
[----:B------:R-:W-:Y:S01]  /*0040*/  ULDC UR6, c[0x0][0xc] ;  /* 0x0000030000067ab9 */ /* 0x000fe20000000800 */
[----:B------:R-:W-:Y:S01]  /*0050*/  BSSY B0, `(.L_x_0) ;  /* 0x000001f000007945 */ /* 0x000fe20003800000 */
[----:B-1----:R-:W-:-:S04]  /*0060*/  VIADD R1, R1, 0xfffffe00 ;  /* 0xfffffe0001017836 */ /* 0x002fc80000000000 */
[----:B------:R-:W1:Y:S08]  /*0070*/  LDC R11, c[0x0][0x230] ;  /* 0x00008c00ff0b7b82 */ /* 0x000e700000000800 */
[----:B------:R-:W-:Y:S08]  /*0080*/  S2UR UR8, SR_CTAID.Y ;  /* 0x00000000000879c3 */ /* 0x000ff00000002600 */
[----:B------:R-:W4:Y:S01]  /*0090*/  S2UR UR5, SR_CTAID.Z ;  /* 0x00000000000579c3 */ /* 0x000f220000002700 */
[----:B---3--:R-:W-:-:S03]  /*00a0*/  ULEA UR48, UR4, UR48, 0x18 ;  /* 0x0000003004307291 */ /* 0x008fc6000f8ec03f */
[----:B------:R-:W-:Y:S01]  /*00b0*/  ULDC UR4, c[0x0][0x10] ;  /* 0x0000040000047ab9 */ /* 0x000fe20000000800 */
[----:B--2---:R-:W-:-:S03]  /*00c0*/  LOP3.LUT R12, R15, 0x7f, RZ, 0xc0, !PT ;  /* 0x0000007f0f0c7812 */ /* 0x004fc600078ec0ff */
[----:B------:R-:W2:Y:S01]  /*00d0*/  S2UR UR7, SR_CTAID.X ;  /* 0x00000000000779c3 */ /* 0x000ea20000002500 */
[----:B-1----:R-:W-:Y:S01]  /*00e0*/  VIADD R5, R11, 0xffffffff ;  /* 0xffffffff0b057836 */ /* 0x002fe20000000000 */
[C---:B------:R-:W-:Y:S02]  /*00f0*/  ISETP.GE.U32.AND P0, PT, R12.reuse, 0x20, PT ;  /* 0x000000200c00780c */ /* 0x040fe40003f06070 */
[C---:B------:R-:W-:Y:S02]  /*0100*/  ISETP.NE.U32.AND P2, PT, R12.reuse, RZ, PT ;  /* 0x000000ff0c00720c */ /* 0x040fe40003f45070 */
[----:B------:R-:W-:Y:S02]  /*0110*/  LEA R4, R12, UR48, 0x2 ;  /* 0x000000300c047c11 */ /* 0x000fe4000f8e10ff */
[----:B------:R-:W1:Y:S07]  /*0120*/  LDC R6, c[0x0][0x228] ;  /* 0x00008a00ff067b82 */ /* 0x000e6e0000000800 */
[----:B------:R3:W-:Y:S01]  /*0130*/  @!P0 STS [R4], RZ ;  /* 0x000000ff04008388 */ /* 0x0007e20000000800 */
[----:B------:R-:W-:-:S03]  /*0140*/  NOP ;  /* 0x0000000000007918 */ /* 0x000fc60000000000 */
[----:B------:R3:W-:Y:S01]  /*0150*/  @!P2 STS [UR48+0x20], R5 ;  /* 0x00002005ff00a988 */ /* 0x0007e20008000830 */
[----:B----4-:R-:W-:-:S03]  /*0160*/  UIMAD UR4, UR5, UR4, UR8 ;  /* 0x00000004050472a4 */ /* 0x010fc6000f8e0208 */
[----:B------:R-:W-:Y:S01]  /*0170*/  ULDC.64 UR8, c[0x0][0x250] ;  /* 0x0000940000087ab9 */ /* 0x000fe20000000a00 */
[----:B--2---:R-:W-:-:S04]  /*0180*/  UIMAD UR4, UR4, UR6, UR7 ;  /* 0x00000006040472a4 */ /* 0x004fc8000f8e0207 */
[----:B------:R-:W-:Y:S01]  /*0190*/  UIMAD UR6, UR4, 0x180, URZ ;  /* 0x00000180040678a4 */ /* 0x000fe2000f8e023f */
[----:B-1----:R-:W-:-:S03]  /*01a0*/  VIADD R6, R6, 0xffffffff ;  /* 0xffffffff06067836 */ /* 0x002fc60000000000 */
[----:B------:R-:W-:-:S04]  /*01b0*/  UIADD3 UR61, UP0, UR6, UR8, URZ ;  /* 0x00000008063d7290 */ /* 0x000fc8000ff1e03f */
[----:B------:R-:W-:Y:S01]  /*01c0*/  ULEA.HI.X.SX32 UR60, UR6, UR9, 0x1, UP0 ;  /* 0x00000009063c7291 */ /* 0x000fe200080f0e3f */
[----:B---3--:R-:W-:Y:S11]  /*01d0*/  @P2 BRA `(.L_x_1) ;  /* 0x0000000000182947 */ /* 0x008ff60003800000 */
[----:B------:R-:W1:Y:S01]  /*01e0*/  LDS R0, [UR48+0x8] ;  /* 0x00000830ff007984 */ /* 0x000e620008000800 */
[----:B------:R-:W2:Y:S01]  /*01f0*/  LDC.64 R8, c[0x0][0x210] ;  /* 0x00008400ff087b82 */ /* 0x000ea20000000a00 */
[----:B------:R-:W-:Y:S02]  /*0200*/  IMAD.MOV.U32 R3, RZ, RZ, 0x70 ;  /* 0x00000070ff037424 */ /* 0x000fe400078e00ff */
[----:B--2---:R2:W-:Y:S03]  /*0210*/  STS.64 [UR48], R8 ;  /* 0x00000008ff007988 */ /* 0x0045e60008000a30 */
[----:B-1----:R-:W-:-:S05]  /*0220*/  LOP3.LUT R0, R0, 0x10, R3, 0xd8, !PT ;  /* 0x0000001000007812 */ /* 0x002fca00078ed803 */
[----:B------:R2:W-:Y:S02]  /*0230*/  STS [UR48+0x8], R0 ;  /* 0x00000800ff007988 */ /* 0x0005e40008000830 */
.L_x_1:
[----:B------:R-:W-:Y:S05]  /*0240*/  BSYNC B0 ;  /* 0x0000000000007941 */ /* 0x000fea0003800000 */
.L_x_0:
[----:B------:R-:W-:Y:S04]  /*0250*/  BSSY B0, `(.L_x_2) ;  /* 0x000000a000007945 */ /* 0x000fe80003800000 */
[----:B------:R-:W-:Y:S05]  /*0260*/  @P2 BRA `(.L_x_3) ;  /* 0x0000000000202947 */ /* 0x000fea0003800000 */
[----:B--2---:R-:W1:Y:S01]  /*0270*/  LDS R0, [UR48+0x34] ;  /* 0x00003430ff007984 */ /* 0x004e620008000800 */
[----:B------:R-:W-:Y:S02]  /*0280*/  IMAD.MOV.U32 R3, RZ, RZ, 0x7f000000 ;  /* 0x7f000000ff037424 */ /* 0x000fe400078e00ff */
[----:B------:R-:W-:Y:S01]  /*0290*/  @!P2 IMAD.MOV.U32 R2, RZ, RZ, 0xff ;  /* 0x000000ffff02a424 */ /* 0x000fe200078e00ff */
[----:B------:R-:W2:Y:S02]  /*02a0*/  @!P2 LDS R7, [UR48+0x38] ;  /* 0x00003830ff07a984 */ /* 0x000ea40008000800 */
[----:B-1----:R-:W-:Y:S02]  /*02b0*/  LOP3.LUT R0, R0, 0xff000000, R3, 0xb8, !PT ;  /* 0xff00000000007812 */ /* 0x002fe400078eb803 */
[----:B--2---:R-:W-:-:S03]  /*02c0*/  @!P2 LOP3.LUT R2, R7, 0xff, R2, 0xb8, !PT ;  /* 0x000000ff0702a812 */ /* 0x004fc600078eb802 */
[----:B------:R1:W-:Y:S04]  /*02d0*/  STS [UR48+0x34], R0 ;  /* 0x00003400ff007988 */ /* 0x0003e80008000830 */
[----:B------:R1:W-:Y:S02]  /*02e0*/  @!P2 STS [UR48+0x38], R2 ;  /* 0x00003802ff00a988 */ /* 0x0003e40008000830 */
.L_x_3:
[----:B------:R-:W-:Y:S05]  /*02f0*/  BSYNC B0 ;  /* 0x0000000000007941 */ /* 0x000fea0003800000 */
.L_x_2:
[----:B------:R-:W-:Y:S04]  /*0300*/  BSSY B0, `(.L_x_4) ;  /* 0x000000a000007945 */ /* 0x000fe80003800000 */
[----:B------:R-:W-:Y:S05]  /*0310*/  @P2 BRA `(.L_x_5) ;  /* 0x0000000000202947 */ /* 0x000fea0003800000 */
[----:B-12---:R-:W1:Y:S01]  /*0320*/  LDS R0, [UR48+0x1c] ;  /* 0x00001c30ff007984 */ /* 0x006e620008000800 */
[----:B------:R-:W2:Y:S03]  /*0330*/  LDC.64 R8, c[0x0][0x238] ;  /* 0x00008e00ff087b82 */ /* 0x000ea60000000a00 */
[----:B------:R3:W-:Y:S01]  /*0340*/  STS [UR48+0x24], R6 ;  /* 0x00002406ff007988 */ /* 0x0007e20008000830 */
[--C-:B--2---:R-:W-:Y:S02]  /*0350*/  SHF.R.U32.HI R3, RZ, 0x4, R9.reuse ;  /* 0x00000004ff037819 */ /* 0x104fe40000011609 */
[----:B------:R-:W-:-:S05]  /*0360*/  SHF.R.U64 R2, R8, 0x4, R9 ;  /* 0x0000000408027819 */ /* 0x000fca0000001209 */
[----:B------:R3:W-:Y:S01]  /*0370*/  STS [UR48+0xc], R2 ;  /* 0x00000c02ff007988 */ /* 0x0007e20008000830 */
[----:B-1----:R-:W-:-:S05]  /*0380*/  LOP3.LUT R0, R0, 0xf, R3, 0xb8, !PT ;  /* 0x0000000f00007812 */ /* 0x002fca00078eb803 */
[----:B------:R3:W-:Y:S02]  /*0390*/  STS [UR48+0x1c], R0 ;  /* 0x00001c00ff007988 */ /* 0x0007e40008000830 */
.L_x_5:
[----:B------:R-:W-:Y:S05]  /*03a0*/  BSYNC B0 ;  /* 0x0000000000007941 */ /* 0x000fea0003800000 */
.L_x_4:
[----:B------:R-:W-:Y:S04]  /*03b0*/  BSSY B1, `(.L_x_6) ;  /* 0x000001e000017945 */ /* 0x000fe80003800000 */
[----:B------:R-:W-:Y:S01]  /*03c0*/  BSSY B0, `(.L_x_7) ;  /* 0x0000019000007945 */ /* 0x000fe20003800000 */
[----:B-123--:R-:W-:-:S03]  /*03d0*/  IMAD.MOV.U32 R0, RZ, RZ, RZ ;  /* 0x000000ffff007224 */ /* 0x00efc600078e00ff */
[----:B------:R-:W-:Y:S05]  /*03e0*/  @P2 BRA `(.L_x_8) ;  /* 0x00000000001c2947 */ /* 0x000fea0003800000 */
[----:B------:R-:W1:Y:S02]  /*03f0*/  LDS R2, [UR48+0x34] ;  /* 0x00003430ff027984 */ /* 0x000e640008000800 */
[----:B-1----:R-:W-:-:S05]  /*0400*/  LOP3.LUT R2, R2, 0x7, RZ, 0xb8, !PT ;  /* 0x0000000702027812 */ /* 0x002fca00078eb8ff */
[----:B------:R1:W-:Y:S01]  /*0410*/  STS [UR48+0x34], R2 ;  /* 0x00003402ff007988 */ /* 0x0003e20008000830 */
[----:B------:R-:W-:Y:S05]  /*0420*/  @P2 BRA `(.L_x_9) ;  /* 0x00000000001c2947 */ /* 0x000fea0003800000 */
[----:B-1----:R-:W1:Y:S02]  /*0430*/  LDS R2, [UR48+0x34] ;  /* 0x00003430ff027984 */ /* 0x002e640008000800 */
[----:B-1----:R-:W-:-:S05]  /*0440*/  LOP3.LUT R2, R2, 0x38, RZ, 0xb8, !PT ;  /* 0x0000003802027812 */ /* 0x002fca00078eb8ff */
[----:B------:R1:W-:Y:S02]  /*0450*/  STS [UR48+0x34], R2 ;  /* 0x00003402ff007988 */ /* 0x0003e40008000830 */
.L_x_8:
[----:B------:R-:W-:Y:S05]  /*0460*/  @P2 BRA `(.L_x_10) ;  /* 0x00000000001c2947 */ /* 0x000fea0003800000 */
[----:B-1----:R-:W1:Y:S02]  /*0470*/  LDS R2, [UR48+0x8] ;  /* 0x00000830ff027984 */ /* 0x002e640008000800 */
[----:B-1----:R-:W-:-:S05]  /*0480*/  LOP3.LUT R2, R2, 0x780, RZ, 0xb8, !PT ;  /* 0x0000078002027812 */ /* 0x002fca00078eb8ff */
[----:B------:R2:W-:Y:S02]  /*0490*/  STS [UR48+0x8], R2 ;  /* 0x00000802ff007988 */ /* 0x0005e40008000830 */
.L_x_9:
[----:B------:R-:W-:Y:S05]  /*04a0*/  @P2 BRA `(.L_x_11) ;  /* 0x0000000000282947 */ /* 0x000fea0003800000 */
[----:B-12---:R-:W1:Y:S02]  /*04b0*/  LDS R2, [UR48+0x8] ;  /* 0x00000830ff027984 */ /* 0x006e640008000800 */
[----:B-1----:R-:W-:-:S05]  /*04c0*/  LOP3.LUT R2, R2, 0x1800, RZ, 0xb8, !PT ;  /* 0x0000180002027812 */ /* 0x002fca00078eb8ff */
[----:B------:R2:W-:Y:S02]  /*04d0*/  STS [UR48+0x8], R2 ;  /* 0x00000802ff007988 */ /* 0x0005e40008000830 */
.L_x_10:
[----:B------:R-:W-:Y:S05]  /*04e0*/  @P2 BREAK B0 ;  /* 0x0000000000002942 */ /* 0x000fea0003800000 */
[----:B------:R-:W-:Y:S05]  /*04f0*/  @P2 BRA `(.L_x_12) ;  /* 0x0000000000242947 */ /* 0x000fea0003800000 */
[----:B------:R-:W3:Y:S01]  /*0500*/  LDS R3, [UR48+0x8] ;  /* 0x00000830ff037984 */ /* 0x000ee20008000800 */
[----:B-12---:R-:W-:-:S05]  /*0510*/  IMAD.MOV.U32 R2, RZ, RZ, 0x6000 ;  /* 0x00006000ff027424 */ /* 0x006fca00078e00ff */
[----:B---3--:R-:W-:-:S04]  /*0520*/  LOP3.LUT R2, R3, 0x6000, R2, 0xd8, !PT ;  /* 0x0000600003027812 */ /* 0x008fc800078ed802 */
[----:B------:R-:W-:-:S05]  /*0530*/  LOP3.LUT R2, R2, 0x400000, RZ, 0xb8, !PT ;  /* 0x0040000002027812 */ /* 0x000fca00078eb8ff */
[----:B------:R3:W-:Y:S02]  /*0540*/  STS [UR48+0x8], R2 ;  /* 0x00000802ff007988 */ /* 0x0007e40008000830 */
.L_x_11:
[----:B------:R-:W-:Y:S05]  /*0550*/  BSYNC B0 ;  /* 0x0000000000007941 */ /* 0x000fea0003800000 */
.L_x_7:
[----:B-123--:R-:W1:Y:S02]  /*0560*/  @!P2 LDS R2, [UR48+0x8] ;  /* 0x00000830ff02a984 */ /* 0x00ee640008000800 */
[----:B-1----:R-:W-:-:S05]  /*0570*/  @!P2 LOP3.LUT R2, R2, 0x8000, RZ, 0xb8, !PT ;  /* 0x000080000202a812 */ /* 0x002fca00078eb8ff */
[----:B------:R3:W-:Y:S02]  /*0580*/  @!P2 STS [UR48+0x8], R2 ;  /* 0x00000802ff00a988 */ /* 0x0007e40008000830 */
.L_x_12:
[----:B------:R-:W-:Y:S05]  /*0590*/  BSYNC B1 ;  /* 0x0000000000017941 */ /* 0x000fea0003800000 */
.L_x_6:
[----:B------:R-:W-:Y:S05]  /*05a0*/  WARPSYNC.ALL ;  /* 0x0000000000007948 */ /* 0x000fea0003800000 */
[----:B------:R-:W-:Y:S05]  /*05b0*/  @P0 BRA `(.L_x_13) ;  /* 0x0000000000300947 */ /* 0x000fea0003800000 */
[----:B-123--:R-:W1:Y:S01]  /*05c0*/  S2R R2, SR_LANEID ;  /* 0x0000000000027919 */ /* 0x00ee620000000000 */
[----:B------:R-:W-:Y:S05]  /*05d0*/  WARPSYNC.ALL ;  /* 0x0000000000007948 */ /* 0x000fea0003800000 */
[----:B-1----:R-:W-:-:S05]  /*05e0*/  IMAD.SHL.U32 R7, R2, 0x4, RZ ;  /* 0x0000000402077824 */ /* 0x002fca00078e00ff */
[----:B------:R-:W1:Y:S01]  /*05f0*/  LDS R9, [R7+UR48] ;  /* 0x0000003007097984 */ /* 0x000e620008000800 */
[----:B------:R-:W-:Y:S01]  /*0600*/  IADD3 R2, P1, R7, UR61, RZ ;  /* 0x0000003d07027c10 */ /* 0x000fe2000ff3e0ff */
[----:B------:R-:W-:-:S04]  /*0610*/  UMOV UR4, UR61 ;  /* 0x0000003d00047c82 */ /* 0x000fc80008000000 */
[----:B------:R-:W-:Y:S01]  /*0620*/  IMAD.X R3, RZ, RZ, UR60, P1 ;  /* 0x0000003cff037e24 */ /* 0x000fe200088e06ff */
[----:B------:R-:W-:-:S04]  /*0630*/  UMOV UR5, UR60 ;  /* 0x0000003c00057c82 */ /* 0x000fc80008000000 */
[----:B-1----:R4:W5:Y:S01]  /*0640*/  ATOMG.E.EXCH.STRONG.GPU PT, RZ, [R2], R9 ;  /* 0x0000000902ff73a8 */ /* 0x00296200041ee100 */
[----:B------:R-:W-:-:S04]  /*0650*/  DEPBAR {5,4,3,2,1,0} ;  /* 0x0000003f0000791a */ /* 0x000fc80000000000 */
[----:B------:R4:W-:Y:S01]  /*0660*/  UTMACCTL.IV [UR4] ;  /* 0x00000000040079b9 */ /* 0x0009e20008000000 */
[----:B------:R-:W-:Y:S01]  /*0670*/  NOP ;  /* 0x0000000000007918 */ /* 0x000fe20000000000 */
.L_x_13:
[----:B------:R-:W-:Y:S05]  /*0680*/  @P0 BRA `(.L_x_14) ;  /* 0x00000000000c0947 */ /* 0x000fea0003800000 */
[----:B------:R0:W-:Y:S01]  /*0690*/  UTMACMDFLUSH ;  /* 0x00000000000079b7 */ /* 0x0001e20000000000 */
[----:B------:R-:W-:Y:S05]  /*06a0*/  @P0 BRA `(.L_x_14) ;  /* 0x0000000000040947 */ /* 0x000fea0003800000 */
[----:B------:R-:W-:-:S04]  /*06b0*/  DEPBAR.LE SB0, 0x0 ;  /* 0x000080000000791a */ /* 0x000fc80000000000 */
.L_x_14:
[----:B------:R-:W-:Y:S05]  /*06c0*/  WARPSYNC.ALL ;  /* 0x0000000000007948 */ /* 0x000fea0003800000 */
[----:B-----5:R-:W-:Y:S06]  /*06d0*/  BAR.SYNC.DEFER_BLOCKING 0x0 ;  /* 0x0000000000007b1d */ /* 0x020fec0000010000 */
[----:B------:R-:W-:Y:S02]  /*06e0*/  BSSY B1, `(.L_x_15) ;  /* 0x000000b000017945 */ /* 0x000fe40003800000 */
[----:B------:R-:W-:Y:S06]  /*06f0*/  BAR.SYNC.DEFER_BLOCKING 0x0 ;  /* 0x0000000000007b1d */ /* 0x000fec0000010000 */
[----:B------:R1:W-:Y:S01]  /*0700*/  @!P0 STS [R4], RZ ;  /* 0x000000ff04008388 */ /* 0x0003e20000000800 */
[----:B------:R-:W-:Y:S01]  /*0710*/  NOP ;  /* 0x0000000000007918 */ /* 0x000fe20000000000 */
[----:B------:R-:W-:Y:S05]  /*0720*/  @P2 BRA `(.L_x_16) ;  /* 0x0000000000182947 */ /* 0x000fea0003800000 */
[----:B-1234-:R-:W1:Y:S01]  /*0730*/  LDS R2, [UR48+0x8] ;  /* 0x00000830ff027984 */ /* 0x01ee620008000800 */
[----:B------:R-:W2:Y:S01]  /*0740*/  LDC.64 R8, c[0x0][0x218] ;  /* 0x00008600ff087b82 */ /* 0x000ea20000000a00 */
[----:B------:R-:W-:Y:S02]  /*0750*/  IMAD.MOV.U32 R3, RZ, RZ, 0x70 ;  /* 0x00000070ff037424 */ /* 0x000fe400078e00ff */
[----:B--2---:R2:W-:Y:S03]  /*0760*/  STS.64 [UR48], R8 ;  /* 0x00000008ff007988 */ /* 0x0045e60008000a30 */
[----:B-1----:R-:W-:-:S05]  /*0770*/  LOP3.LUT R2, R2, 0x10, R3, 0xd8, !PT ;  /* 0x0000001002027812 */ /* 0x002fca00078ed803 */
[----:B------:R2:W-:Y:S02]  /*0780*/  STS [UR48+0x8], R2 ;  /* 0x00000802ff007988 */ /* 0x0005e40008000830 */
.L_x_16:
[----:B----4-:R-:W-:Y:S05]  /*0790*/  BSYNC B1 ;  /* 0x0000000000017941 */ /* 0x010fea0003800000 */
.L_x_15:
[----:B------:R-:W-:Y:S04]  /*07a0*/  BSSY B2, `(.L_x_17) ;  /* 0x000000f000027945 */ /* 0x000fe80003800000 */
[----:B------:R-:W-:Y:S04]  /*07b0*/  BSSY B1, `(.L_x_18) ;  /* 0x000000c000017945 */ /* 0x000fe80003800000 */
[----:B------:R-:W-:Y:S05]  /*07c0*/  @P2 BRA `(.L_x_19) ;  /* 0x0000000000282947 */ /* 0x000fea0003800000 */
[----:B-123--:R-:W1:Y:S01]  /*07d0*/  LDS R2, [UR48+0x34] ;  /* 0x00003430ff027984 */ /* 0x00ee620008000800 */
[----:B------:R-:W-:Y:S01]  /*07e0*/  IMAD.MOV.U32 R3, RZ, RZ, 0x7f000000 ;  /* 0x7f000000ff037424 */ /* 0x000fe200078e00ff */
[----:B------:R-:W-:Y:S05]  /*07f0*/  @P2 BREAK B1 ;  /* 0x0000000000012942 */ /* 0x000fea0003800000 */
[----:B-1----:R-:W-:-:S05]  /*0800*/  LOP3.LUT R2, R2, 0xff000000, R3, 0xb8, !PT ;  /* 0xff00000002027812 */ /* 0x002fca00078eb803 */
[----:B------:R1:W-:Y:S01]  /*0810*/  STS [UR48+0x34], R2 ;  /* 0x00003402ff007988 */ /* 0x0003e20008000830 */
[----:B------:R-:W-:Y:S05]  /*0820*/  @P2 BRA `(.L_x_20) ;  /* 0x0000000000182947 */ /* 0x000fea0003800000 */
[----:B------:R-:W2:Y:S01]  /*0830*/  LDS R3, [UR48+0x38] ;  /* 0x00003830ff037984 */ /* 0x000ea20008000800 */
[----:B-1----:R-:W-:-:S05]  /*0840*/  IMAD.MOV.U32 R2, RZ, RZ, 0x7f ;  /* 0x0000007fff027424 */ /* 0x002fca00078e00ff */
[----:B--2---:R-:W-:-:S05]  /*0850*/  LOP3.LUT R2, R3, 0xff, R2, 0xb8, !PT ;  /* 0x000000ff03027812 */ /* 0x004fca00078eb802 */
[----:B------:R4:W-:Y:S02]  /*0860*/  STS [UR48+0x38], R2 ;  /* 0x00003802ff007988 */ /* 0x0009e40008000830 */
.L_x_19:
[----:B------:R-:W-:Y:S05]  /*0870*/  BSYNC B1 ;  /* 0x0000000000017941 */ /* 0x000fea0003800000 */
.L_x_18:
[----:B------:R1:W-:Y:S02]  /*0880*/  @!P2 STS [UR48+0x20], R5 ;  /* 0x00002005ff00a988 */ /* 0x0003e40008000830 */
.L_x_20:
[----:B------:R-:W-:Y:S05]  /*0890*/  BSYNC B2 ;  /* 0x0000000000027941 */ /* 0x000fea0003800000 */
.L_x_17:
[----:B------:R-:W-:Y:S05]  /*08a0*/  WARPSYNC.ALL ;  /* 0x0000000000007948 */ /* 0x000fea0003800000 */
[----:B-1----:R-:W1:Y:S01]  /*08b0*/  LDC R5, c[0x0][0x22c] ;  /* 0x00008b00ff057b82 */ /* 0x002e620000000800 */
[----:B------:R-:W-:Y:S01]  /*08c0*/  BSSY B2, `(.L_x_21) ;  /* 0x000000b000027945 */ /* 0x000fe20003800000 */
[----:B-1----:R-:W-:-:S03]  /*08d0*/  VIADD R5, R5, 0xffffffff ;  /* 0xffffffff05057836 */ /* 0x002fc60000000000 */
[----:B------:R-:W-:Y:S05]  /*08e0*/  @P2 BRA `(.L_x_22) ;  /* 0x0000000000202947 */ /* 0x000fea0003800000 */
[----:B--234-:R-:W1:Y:S01]  /*08f0*/  LDS R2, [UR48+0x1c] ;  /* 0x00001c30ff027984 */ /* 0x01ce620008000800 */
[----:B------:R-:W2:Y:S03]  /*0900*/  LDC.64 R8, c[0x0][0x240] ;  /* 0x00009000ff087b82 */ /* 0x000ea60000000a00 */
[----:B------:R3:W-:Y:S01]  /*0910*/  STS [UR48+0x24], R5 ;  /* 0x00002405ff007988 */ /* 0x0007e20008000830 */
[--C-:B--2---:R-:W-:Y:S02]  /*0920*/  SHF.R.U32.HI R7, RZ, 0x4, R9.reuse ;  /* 0x00000004ff077819 */ /* 0x104fe40000011609 */
[----:B------:R-:W-:-:S05]  /*0930*/  SHF.R.U64 R3, R8, 0x4, R9 ;  /* 0x0000000408037819 */ /* 0x000fca0000001209 */
[----:B------:R3:W-:Y:S01]  /*0940*/  STS [UR48+0xc], R3 ;  /* 0x00000c03ff007988 */ /* 0x0007e20008000830 */
[----:B-1----:R-:W-:-:S05]  /*0950*/  LOP3.LUT R2, R2, 0xf, R7, 0xb8, !PT ;  /* 0x0000000f02027812 */ /* 0x002fca00078eb807 */
[----:B------:R3:W-:Y:S02]  /*0960*/  STS [UR48+0x1c], R2 ;  /* 0x00001c02ff007988 */ /* 0x0007e40008000830 */
.L_x_22:
[----:B------:R-:W-:Y:S05]  /*0970*/  BSYNC B2 ;  /* 0x0000000000027941 */ /* 0x000fea0003800000 */
.L_x_21:
[----:B------:R-:W-:Y:S04]  /*0980*/  BSSY B3, `(.L_x_23) ;  /* 0x000001d000037945 */ /* 0x000fe80003800000 */
[----:B------:R-:W-:Y:S04]  /*0990*/  BSSY B2, `(.L_x_24) ;  /* 0x0000018000027945 */ /* 0x000fe80003800000 */
[----:B------:R-:W-:Y:S05]  /*09a0*/  @P2 BRA `(.L_x_25) ;  /* 0x00000000001c2947 */ /* 0x000fea0003800000 */
[----:B--234-:R-:W1:Y:S02]  /*09b0*/  LDS R2, [UR48+0x34] ;  /* 0x00003430ff027984 */ /* 0x01ce640008000800 */
[----:B-1----:R-:W-:-:S05]  /*09c0*/  LOP3.LUT R2, R2, 0x7, RZ, 0xb8, !PT ;  /* 0x0000000702027812 */ /* 0x002fca00078eb8ff */
[----:B------:R1:W-:Y:S01]  /*09d0*/  STS [UR48+0x34], R2 ;  /* 0x00003402ff007988 */ /* 0x0003e20008000830 */
[----:B------:R-:W-:Y:S05]  /*09e0*/  @P2 BRA `(.L_x_26) ;  /* 0x00000000001c2947 */ /* 0x000fea0003800000 */
[----:B-1----:R-:W1:Y:S02]  /*09f0*/  LDS R2, [UR48+0x34] ;  /* 0x00003430ff027984 */ /* 0x002e640008000800 */
[----:B-1----:R-:W-:-:S05]  /*0a00*/  LOP3.LUT R2, R2, 0x38, RZ, 0xb8, !PT ;  /* 0x0000003802027812 */ /* 0x002fca00078eb8ff */
[----:B------:R1:W-:Y:S02]  /*0a10*/  STS [UR48+0x34], R2 ;  /* 0x00003402ff007988 */ /* 0x0003e40008000830 */
.L_x_25:
[----:B------:R-:W-:Y:S05]  /*0a20*/  @P2 BRA `(.L_x_27) ;  /* 0x00000000001c2947 */ /* 0x000fea0003800000 */
[----:B-1234-:R-:W1:Y:S02]  /*0a30*/  LDS R2, [UR48+0x8] ;  /* 0x00000830ff027984 */ /* 0x01ee640008000800 */
[----:B-1----:R-:W-:-:S05]  /*0a40*/  LOP3.LUT R2, R2, 0x780, RZ, 0xb8, !PT ;  /* 0x0000078002027812 */ /* 0x002fca00078eb8ff */
[----:B------:R2:W-:Y:S02]  /*0a50*/  STS [UR48+0x8], R2 ;  /* 0x00000802ff007988 */ /* 0x0005e40008000830 */
.L_x_26:
[----:B------:R-:W-:Y:S05]  /*0a60*/  @P2 BRA `(.L_x_28) ;  /* 0x0000000000282947 */ /* 0x000fea0003800000 */
[----:B-12---:R-:W1:Y:S02]  /*0a70*/  LDS R2, [UR48+0x8] ;  /* 0x00000830ff027984 */ /* 0x006e640008000800 */
[----:B-1----:R-:W-:-:S05]  /*0a80*/  LOP3.LUT R2, R2, 0x1800, RZ, 0xb8, !PT ;  /* 0x0000180002027812 */ /* 0x002fca00078eb8ff */
[----:B------:R1:W-:Y:S02]  /*0a90*/  STS [UR48+0x8], R2 ;  /* 0x00000802ff007988 */ /* 0x0003e40008000830 */
.L_x_27:
[----:B------:R-:W-:Y:S05]  /*0aa0*/  @P2 BREAK B2 ;  /* 0x0000000000022942 */ /* 0x000fea0003800000 */
[----:B------:R-:W-:Y:S05]  /*0ab0*/  @P2 BRA `(.L_x_29) ;  /* 0x0000000000242947 */ /* 0x000fea0003800000 */
[----:B-1234-:R-:W1:Y:S01]  /*0ac0*/  LDS R2, [UR48+0x8] ;  /* 0x00000830ff027984 */ /* 0x01ee620008000800 */
[----:B------:R-:W-:-:S05]  /*0ad0*/  IMAD.MOV.U32 R3, RZ, RZ, 0x6000 ;  /* 0x00006000ff037424 */ /* 0x000fca00078e00ff */
[----:B-1----:R-:W-:-:S04]  /*0ae0*/  LOP3.LUT R2, R2, 0x6000, R3, 0xd8, !PT ;  /* 0x0000600002027812 */ /* 0x002fc800078ed803 */
[----:B------:R-:W-:-:S05]  /*0af0*/  LOP3.LUT R2, R2, 0x400000, RZ, 0xb8, !PT ;  /* 0x0040000002027812 */ /* 0x000fca00078eb8ff */
[----:B------:R3:W-:Y:S02]  /*0b00*/  STS [UR48+0x8], R2 ;  /* 0x00000802ff007988 */ /* 0x0007e40008000830 */
.L_x_28:
[----:B------:R-:W-:Y:S05]  /*0b10*/  BSYNC B2 ;  /* 0x0000000000027941 */ /* 0x000fea0003800000 */
.L_x_24:
[----:B-123--:R-:W1:Y:S02]  /*0b20*/  @!P2 LDS R2, [UR48+0x8] ;  /* 0x00000830ff02a984 */ /* 0x00ee640008000800 */
[----:B-1----:R-:W-:-:S05]  /*0b30*/  @!P2 LOP3.LUT R2, R2, 0x8000, RZ, 0xb8, !PT ;  /* 0x000080000202a812 */ /* 0x002fca00078eb8ff */
[----:B------:R1:W-:Y:S02]  /*0b40*/  @!P2 STS [UR48+0x8], R2 ;  /* 0x00000802ff00a988 */ /* 0x0003e40008000830 */
.L_x_29:
[----:B------:R-:W-:Y:S05]  /*0b50*/  BSYNC B3 ;  /* 0x0000000000037941 */ /* 0x000fea0003800000 */
.L_x_23:
[----:B------:R-:W-:Y:S05]  /*0b60*/  WARPSYNC.ALL ;  /* 0x0000000000007948 */ /* 0x000fea0003800000 */
[----:B------:R-:W-:-:S04]  /*0b70*/  UIADD3 UR4, UR6, 0x80, URZ ;  /* 0x0000008006047890 */ /* 0x000fc8000fffe03f */
[----:B------:R-:W-:-:S04]  /*0b80*/  UIADD3 UR5, UP0, UR4, UR8, URZ ;  /* 0x0000000804057290 */ /* 0x000fc8000ff1e03f */
[----:B------:R-:W-:Y:S02]  /*0b90*/  ULEA.HI.X.SX32 UR4, UR4, UR9, 0x1, UP0 ;  /* 0x0000000904047291 */ /* 0x000fe400080f0e3f */
[----:B--2---:R-:W-:-:S04]  /*0ba0*/  IMAD.U32 R9, RZ, RZ, UR5 ;  /* 0x00000005ff097e24 */ /* 0x004fc8000f8e00ff */
[----:B------:R-:W-:Y:S01]  /*0bb0*/  IMAD.U32 R8, RZ, RZ, UR4 ;  /* 0x00000004ff087e24 */ /* 0x000fe2000f8e00ff */
[----:B------:R-:W-:Y:S06]  /*0bc0*/  @P0 BRA `(.L_x_30) ;  /* 0x0000000000380947 */ /* 0x000fec0003800000 */
[----:B-1-34-:R-:W1:Y:S01]  /*0bd0*/  S2R R2, SR_LANEID ;  /* 0x0000000000027919 */ /* 0x01ae620000000000 */
[----:B------:R-:W-:Y:S02]  /*0be0*/  R2UR UR5, R9 ;  /* 0x00000000090572ca */ /* 0x000fe400000e0000 */
[----:B------:R-:W-:Y:S01]  /*0bf0*/  R2UR UR4, R8 ;  /* 0x00000000080472ca */ /* 0x000fe200000e0000 */
[----:B-1----:R-:W-:-:S05]  /*0c00*/  IMAD.SHL.U32 R10, R2, 0x4, RZ ;  /* 0x00000004020a7824 */ /* 0x002fca00078e00ff */
[----:B------:R-:W1:Y:S05]  /*0c10*/  LDS R7, [R10+UR48] ;  /* 0x000000300a077984 */ /* 0x000e6a0008000800 */
[----:B------:R-:W-:-:S05]  /*0c20*/  IADD3 R2, P1, R10, UR5, RZ ;  /* 0x000000050a027c10 */ /* 0x000fca000ff3e0ff */
[----:B------:R-:W-:Y:S01]  /*0c30*/  IMAD.X R3, RZ, RZ, UR4, P1 ;  /* 0x00000004ff037e24 */ /* 0x000fe200088e06ff */
[----:B------:R-:W-:Y:S05]  /*0c40*/  WARPSYNC.ALL ;  /* 0x0000000000007948 */ /* 0x000fea0003800000 */
[----:B------:R-:W-:Y:S02]  /*0c50*/  R2UR UR5, R8 ;  /* 0x00000000080572ca */ /* 0x000fe400000e0000 */
[----:B------:R-:W-:Y:S01]  /*0c60*/  R2UR UR4, R9 ;  /* 0x00000000090472ca */ /* 0x000fe200000e0000 */
[----:B-1----:R2:W5:Y:S01]  /*0c70*/  ATOMG.E.EXCH.STRONG.GPU PT, RZ, [R2], R7 ;  /* 0x0000000702ff73a8 */ /* 0x00256200041ee100 */
[----:B------:R-:W-:-:S11]  /*0c80*/  DEPBAR {5,4,3,2,1,0} ;  /* 0x0000003f0000791a */ /* 0x000fd60000000000 */
[----:B------:R2:W-:Y:S01]  /*0c90*/  UTMACCTL.IV [UR4] ;  /* 0x00000000040079b9 */ /* 0x0005e20008000000 */
[----:B------:R-:W-:Y:S01]  /*0ca0*/  NOP ;  /* 0x0000000000007918 */ /* 0x000fe20000000000 */
.L_x_30:
[----:B------:R-:W-:Y:S05]  /*0cb0*/  @P0 BRA `(.L_x_31) ;  /* 0x00000000000c0947 */ /* 0x000fea0003800000 */
[----:B------:R0:W-:Y:S01]  /*0cc0*/  UTMACMDFLUSH ;  /* 0x00000000000079b7 */ /* 0x0001e20000000000 */
[----:B------:R-:W-:Y:S05]  /*0cd0*/  @P0 BRA `(.L_x_31) ;  /* 0x0000000000040947 */ /* 0x000fea0003800000 */
[----:B------:R-:W-:-:S04]  /*0ce0*/  DEPBAR.LE SB0, 0x0 ;  /* 0x000080000000791a */ /* 0x000fc80000000000 */
.L_x_31:
        /* <DEDUP_REMOVED lines=13> */
.L_x_33:
[----:B--2---:R-:W-:Y:S05]  /*0dc0*/  BSYNC B3 ;  /* 0x0000000000037941 */ /* 0x004fea0003800000 */
.L_x_32:
[----:B------:R-:W-:Y:S04]  /*0dd0*/  BSSY B3, `(.L_x_34) ;  /* 0x0000033000037945 */ /* 0x000fe80003800000 */
[----:B------:R-:W-:Y:S04]  /*0de0*/  BSSY B4, `(.L_x_35) ;  /* 0x000002e000047945 */ /* 0x000fe80003800000 */
[----:B------:R-:W-:Y:S05]  /*0df0*/  @P2 BRA `(.L_x_36) ;  /* 0x0000000000242947 */ /* 0x000fea0003800000 */
[----:B-1-34-:R-:W1:Y:S01]  /*0e00*/  LDS R2, [UR48+0x34] ;  /* 0x00003430ff027984 */ /* 0x01ae620008000800 */
[----:B------:R-:W-:-:S05]  /*0e10*/  IMAD.MOV.U32 R3, RZ, RZ, 0x7f000000 ;  /* 0x7f000000ff037424 */ /* 0x000fca00078e00ff */
[----:B-1----:R-:W-:-:S05]  /*0e20*/  LOP3.LUT R2, R2, 0xff000000, R3, 0xb8, !PT ;  /* 0xff00000002027812 */ /* 0x002fca00078eb803 */
[----:B------:R1:W-:Y:S01]  /*0e30*/  STS [UR48+0x34], R2 ;  /* 0x00003402ff007988 */ /* 0x0003e20008000830 */
[----:B------:R-:W-:Y:S05]  /*0e40*/  @P2 BRA `(.L_x_37) ;  /* 0x0000000000182947 */ /* 0x000fea0003800000 */
[----:B-1----:R-:W1:Y:S01]  /*0e50*/  LDS R2, [UR48+0x38] ;  /* 0x00003830ff027984 */ /* 0x002e620008000800 */
[----:B------:R-:W-:-:S05]  /*0e60*/  IMAD.MOV.U32 R3, RZ, RZ, 0xff ;  /* 0x000000ffff037424 */ /* 0x000fca00078e00ff */
[----:B-1----:R-:W-:-:S05]  /*0e70*/  LOP3.LUT R2, R2, 0xff, R3, 0xb8, !PT ;  /* 0x000000ff02027812 */ /* 0x002fca00078eb803 */
[----:B------:R2:W-:Y:S02]  /*0e80*/  STS [UR48+0x38], R2 ;  /* 0x00003802ff007988 */ /* 0x0005e40008000830 */
.L_x_36:
[----:B------:R-:W-:Y:S05]  /*0e90*/  @P2 BRA `(.L_x_38) ;  /* 0x00000000000c2947 */ /* 0x000fea0003800000 */
[----:B------:R1:W-:Y:S02]  /*0ea0*/  STS [UR48+0x20], R5 ;  /* 0x00002005ff007988 */ /* 0x0003e40008000830 */
.L_x_37:
[----:B------:R-:W-:Y:S05]  /*0eb0*/  @P2 BRA `(.L_x_39) ;  /* 0x0000000000242947 */ /* 0x000fea0003800000 */
[----:B------:R1:W-:Y:S02]  /*0ec0*/  STS [UR48+0x24], R6 ;  /* 0x00002406ff007988 */ /* 0x0003e40008000830 */
.L_x_38:
[----:B------:R-:W-:Y:S05]  /*0ed0*/  @P2 BRA `(.L_x_40) ;  /* 0x00000000002c2947 */ /* 0x000fea0003800000 */
[----:B-1234-:R-:W1:Y:S01]  /*0ee0*/  LDS R2, [UR48+0x1c] ;  /* 0x00001c30ff027984 */ /* 0x01ee620008000800 */
[----:B------:R-:W2:Y:S02]  /*0ef0*/  LDC.64 R6, c[0x0][0x248] ;  /* 0x00009200ff067b82 */ /* 0x000ea40000000a00 */
[--C-:B--2---:R-:W-:Y:S02]  /*0f00*/  SHF.R.U32.HI R5, RZ, 0x4, R7.reuse ;  /* 0x00000004ff057819 */ /* 0x104fe40000011607 */
[----:B------:R-:W-:-:S05]  /*0f10*/  SHF.R.U64 R3, R6, 0x4, R7 ;  /* 0x0000000406037819 */ /* 0x000fca0000001207 */
[----:B------:R2:W-:Y:S01]  /*0f20*/  STS [UR48+0xc], R3 ;  /* 0x00000c03ff007988 */ /* 0x0005e20008000830 */
[----:B-1----:R-:W-:-:S05]  /*0f30*/  LOP3.LUT R2, R2, 0xf, R5, 0xb8, !PT ;  /* 0x0000000f02027812 */ /* 0x002fca00078eb805 */
[----:B------:R2:W-:Y:S02]  /*0f40*/  STS [UR48+0x1c], R2 ;  /* 0x00001c02ff007988 */ /* 0x0005e40008000830 */
.L_x_39:
[----:B------:R-:W-:Y:S05]  /*0f50*/  @P2 BRA `(.L_x_41) ;  /* 0x00000000001c2947 */ /* 0x000fea0003800000 */
[----:B-1234-:R-:W1:Y:S02]  /*0f60*/  LDS R2, [UR48+0x34] ;  /* 0x00003430ff027984 */ /* 0x01ee640008000800 */
[----:B-1----:R-:W-:-:S05]  /*0f70*/  LOP3.LUT R2, R2, 0x7, RZ, 0xb8, !PT ;  /* 0x0000000702027812 */ /* 0x002fca00078eb8ff */
[----:B------:R1:W-:Y:S02]  /*0f80*/  STS [UR48+0x34], R2 ;  /* 0x00003402ff007988 */ /* 0x0003e40008000830 */
.L_x_40:
[----:B------:R-:W-:Y:S05]  /*0f90*/  @P2 BRA `(.L_x_42) ;  /* 0x00000000001c2947 */ /* 0x000fea0003800000 */
[----:B-1234-:R-:W1:Y:S02]  /*0fa0*/  LDS R2, [UR48+0x34] ;  /* 0x00003430ff027984 */ /* 0x01ee640008000800 */
[----:B-1----:R-:W-:-:S05]  /*0fb0*/  LOP3.LUT R2, R2, 0x38, RZ, 0xb8, !PT ;  /* 0x0000003802027812 */ /* 0x002fca00078eb8ff */
[----:B------:R1:W-:Y:S02]  /*0fc0*/  STS [UR48+0x34], R2 ;  /* 0x00003402ff007988 */ /* 0x0003e40008000830 */
.L_x_41:
[----:B------:R-:W-:Y:S05]  /*0fd0*/  @P2 BRA `(.L_x_43) ;  /* 0x00000000001c2947 */ /* 0x000fea0003800000 */
[----:B-1234-:R-:W1:Y:S02]  /*0fe0*/  LDS R2, [UR48+0x8] ;  /* 0x00000830ff027984 */ /* 0x01ee640008000800 */
[----:B-1----:R-:W-:-:S05]  /*0ff0*/  LOP3.LUT R2, R2, 0x780, RZ, 0xb8, !PT ;  /* 0x0000078002027812 */ /* 0x002fca00078eb8ff */
[----:B------:R1:W-:Y:S02]  /*1000*/  STS [UR48+0x8], R2 ;  /* 0x00000802ff007988 */ /* 0x0003e40008000830 */
.L_x_42:
[----:B------:R-:W-:Y:S05]  /*1010*/  @P2 BRA `(.L_x_44) ;  /* 0x0000000000282947 */ /* 0x000fea0003800000 */
[----:B-1234-:R-:W1:Y:S02]  /*1020*/  LDS R2, [UR48+0x8] ;  /* 0x00000830ff027984 */ /* 0x01ee640008000800 */
[----:B-1----:R-:W-:-:S05]  /*1030*/  LOP3.LUT R2, R2, 0x1800, RZ, 0xb8, !PT ;  /* 0x0000180002027812 */ /* 0x002fca00078eb8ff */
[----:B------:R1:W-:Y:S02]  /*1040*/  STS [UR48+0x8], R2 ;  /* 0x00000802ff007988 */ /* 0x0003e40008000830 */
.L_x_43:
[----:B------:R-:W-:Y:S05]  /*1050*/  @P2 BREAK B4 ;  /* 0x0000000000042942 */ /* 0x000fea0003800000 */
[----:B------:R-:W-:Y:S05]  /*1060*/  @P2 BRA `(.L_x_45) ;  /* 0x0000000000242947 */ /* 0x000fea0003800000 */
[----:B-1234-:R-:W1:Y:S01]  /*1070*/  LDS R2, [UR48+0x8] ;  /* 0x00000830ff027984 */ /* 0x01ee620008000800 */
[----:B------:R-:W-:-:S05]  /*1080*/  IMAD.MOV.U32 R3, RZ, RZ, 0x6000 ;  /* 0x00006000ff037424 */ /* 0x000fca00078e00ff */
[----:B-1----:R-:W-:-:S04]  /*1090*/  LOP3.LUT R2, R2, 0x6000, R3, 0xd8, !PT ;  /* 0x0000600002027812 */ /* 0x002fc800078ed803 */
[----:B------:R-:W-:-:S05]  /*10a0*/  LOP3.LUT R2, R2, 0x400000, RZ, 0xb8, !PT ;  /* 0x0040000002027812 */ /* 0x000fca00078eb8ff */
[----:B------:R1:W-:Y:S02]  /*10b0*/  STS [UR48+0x8], R2 ;  /* 0x00000802ff007988 */ /* 0x0003e40008000830 */
.L_x_44:
[----:B------:R-:W-:Y:S05]  /*10c0*/  BSYNC B4 ;  /* 0x0000000000047941 */ /* 0x000fea0003800000 */
.L_x_35:
[----:B-1234-:R-:W1:Y:S02]  /*10d0*/  @!P2 LDS R2, [UR48+0x8] ;  /* 0x00000830ff02a984 */ /* 0x01ee640008000800 */
[----:B-1----:R-:W-:-:S05]  /*10e0*/  @!P2 LOP3.LUT R2, R2, 0x8000, RZ, 0xb8, !PT ;  /* 0x000080000202a812 */ /* 0x002fca00078eb8ff */
[----:B------:R1:W-:Y:S02]  /*10f0*/  @!P2 STS [UR48+0x8], R2 ;  /* 0x00000802ff00a988 */ /* 0x0003e40008000830 */
.L_x_45:
[----:B------:R-:W-:Y:S05]  /*1100*/  BSYNC B3 ;  /* 0x0000000000037941 */ /* 0x000fea0003800000 */
.L_x_34:
[----:B------:R-:W-:Y:S05]  /*1110*/  WARPSYNC.ALL ;  /* 0x0000000000007948 */ /* 0x000fea0003800000 */
[----:B------:R1:W-:Y:S01]  /*1120*/  STL [R1], RZ ;  /* 0x000000ff01007387 */ /* 0x0003e20000100800 */
[----:B------:R-:W-:Y:S01]  /*1130*/  UIADD3 UR6, UR6, 0x100, URZ ;  /* 0x0000010006067890 */ /* 0x000fe2000fffe03f */
[----:B------:R-:W-:Y:S02]  /*1140*/  ISETP.GE.AND P1, PT, R11, 0x1, PT ;  /* 0x000000010b00780c */ /* 0x000fe40003f26270 */
[----:B------:R-:W-:Y:S01]  /*1150*/  CS2R R152, SRZ ;  /* 0x0000000000987805 */ /* 0x000fe2000001ff00 */
[----:B------:R1:W-:Y:S01]  /*1160*/  STL [R1+0x4], RZ ;  /* 0x000004ff01007387 */ /* 0x0003e20000100800 */
[----:B------:R-:W-:Y:S01]  /*1170*/  UIADD3 UR4, UP0, UR6, UR8, URZ ;  /* 0x0000000806047290 */ /* 0x000fe2000ff1e03f */
[----:B------:R-:W-:-:S02]  /*1180*/  CS2R R154, SRZ ;  /* 0x00000000009a7805 */ /* 0x000fc4000001ff00 */
[----:B------:R-:W-:Y:S01]  /*1190*/  CS2R R156, SRZ ;  /* 0x00000000009c7805 */ /* 0x000fe2000001ff00 */
[----:B------:R1:W-:Y:S01]  /*11a0*/  STL [R1+0x8], RZ ;  /* 0x000008ff01007387 */ /* 0x0003e20000100800 */
[----:B------:R-:W-:Y:S02]  /*11b0*/  CS2R R158, SRZ ;  /* 0x00000000009e7805 */ /* 0x000fe4000001ff00 */
[----:B------:R-:W-:Y:S01]  /*11c0*/  CS2R R160, SRZ ;  /* 0x0000000000a07805 */ /* 0x000fe2000001ff00 */
[----:B------:R-:W-:Y:S01]  /*11d0*/  IMAD.U32 R11, RZ, RZ, UR4 ;  /* 0x00000004ff0b7e24 */ /* 0x000fe2000f8e00ff */
[----:B------:R1:W-:Y:S01]  /*11e0*/  STL [R1+0xc], RZ ;  /* 0x00000cff01007387 */ /* 0x0003e20000100800 */
[----:B------:R-:W-:Y:S01]  /*11f0*/  ULEA.HI.X.SX32 UR4, UR6, UR9, 0x1, UP0 ;  /* 0x0000000906047291 */ /* 0x000fe200080f0e3f */
[----:B------:R-:W-:Y:S02]  /*1200*/  CS2R R162, SRZ ;  /* 0x0000000000a27805 */ /* 0x000fe4000001ff00 */
[----:B------:R-:W-:Y:S01]  /*1210*/  CS2R R164, SRZ ;  /* 0x0000000000a47805 */ /* 0x000fe2000001ff00 */
[----:B------:R1:W-:Y:S01]  /*1220*/  STL [R1+0x10], RZ ;  /* 0x000010ff01007387 */ /* 0x0003e20000100800 */
[----:B------:R-:W-:-:S02]  /*1230*/  CS2R R166, SRZ ;  /* 0x0000000000a67805 */ /* 0x000fc4000001ff00 */
[----:B------:R-:W-:Y:S01]  /*1240*/  CS2R R168, SRZ ;  /* 0x0000000000a87805 */ /* 0x000fe2000001ff00 */
[----:B------:R-:W-:Y:S01]  /*1250*/  IMAD.U32 R10, RZ, RZ, UR4 ;  /* 0x00000004ff0a7e24 */ /* 0x000fe2000f8e00ff */
[----:B------:R1:W-:Y:S01]  /*1260*/  STL [R1+0x14], RZ ;  /* 0x000014ff01007387 */ /* 0x0003e20000100800 */
[----:B------:R-:W-:Y:S02]  /*1270*/  CS2R R170, SRZ ;  /* 0x0000000000aa7805 */ /* 0x000fe4000001ff00 */
[----:B------:R-:W-:Y:S02]  /*1280*/  CS2R R172, SRZ ;  /* 0x0000000000ac7805 */ /* 0x000fe4000001ff00 */
[----:B------:R-:W-:Y:S01]  /*1290*/  CS2R R174, SRZ ;  /* 0x0000000000ae7805 */ /* 0x000fe2000001ff00 */
[----:B------:R1:W-:Y:S01]  /*12a0*/  STL [R1+0x18], RZ ;  /* 0x000018ff01007387 */ /* 0x0003e20000100800 */
[----:B------:R-:W-:Y:S02]  /*12b0*/  CS2R R176, SRZ ;  /* 0x0000000000b07805 */ /* 0x000fe4000001ff00 */
[----:B------:R-:W-:-:S02]  /*12c0*/  CS2R R178, SRZ ;  /* 0x0000000000b27805 */ /* 0x000fc4000001ff00 */
[----:B------:R-:W-:Y:S01]  /*12d0*/  CS2R R180, SRZ ;  /* 0x0000000000b47805 */ /* 0x000fe2000001ff00 */
        /* <DEDUP_REMOVED lines=88> */
[----:B------:R1:W-:Y:S04]  /*1860*/  STL [R1+0x74], RZ ;  /* 0x000074ff01007387 */ /* 0x0003e80000100800 */
        /* <DEDUP_REMOVED lines=33> */
[----:B------:R1:W-:Y:S01]  /*1a80*/  STL [R1+0xfc], RZ ;  /* 0x0000fcff01007387 */ /* 0x0003e20000100800 */
[----:B------:R-:W-:Y:S05]  /*1a90*/  @P0 BRA `(.L_x_46) ;  /* 0x0000000000380947 */ /* 0x000fea0003800000 */
[----:B-1234-:R-:W1:Y:S01]  /*1aa0*/  S2R R2, SR_LANEID ;  /* 0x0000000000027919 */ /* 0x01ee620000000000 */
        /* <DEDUP_REMOVED lines=13> */
.L_x_46:
[----:B------:R-:W-:Y:S05]  /*1b80*/  @P0 BRA `(.L_x_47) ;  /* 0x00000000000c0947 */ /* 0x000fea0003800000 */
[----:B------:R0:W-:Y:S01]  /*1b90*/  UTMACMDFLUSH ;  /* 0x00000000000079b7 */ /* 0x0001e20000000000 */
[----:B------:R-:W-:Y:S05]  /*1ba0*/  @P0 BRA `(.L_x_47) ;  /* 0x0000000000040947 */ /* 0x000fea0003800000 */
[----:B------:R-:W-:-:S04]  /*1bb0*/  DEPBAR.LE SB0, 0x0 ;  /* 0x000080000000791a */ /* 0x000fc80000000000 */
.L_x_47:
[----:B------:R-:W-:Y:S05]  /*1bc0*/  WARPSYNC.ALL ;  /* 0x0000000000007948 */ /* 0x000fea0003800000 */
[----:B------:R-:W2:Y:S08]  /*1bd0*/  S2UR UR7, SR_CTAID.X ;  /* 0x00000000000779c3 */ /* 0x000eb00000002500 */
[----:B-----5:R-:W-:Y:S01]  /*1be0*/  BAR.SYNC.DEFER_BLOCKING 0x0 ;  /* 0x0000000000007b1d */ /* 0x020fe20000010000 */
[----:B------:R-:W-:-:S02]  /*1bf0*/  CS2R R58, SRZ ;  /* 0x00000000003a7805 */ /* 0x000fc4000001ff00 */
[----:B------:R-:W-:Y:S02]  /*1c00*/  CS2R R60, SRZ ;  /* 0x00000000003c7805 */ /* 0x000fe4000001ff00 */
[----:B------:R-:W-:Y:S02]  /*1c10*/  CS2R R62, SRZ ;  /* 0x00000000003e7805 */ /* 0x000fe4000001ff00 */
[----:B------:R-:W-:Y:S02]  /*1c20*/  CS2R R64, SRZ ;  /* 0x0000000000407805 */ /* 0x000fe4000001ff00 */
[----:B------:R-:W-:Y:S01]  /*1c30*/  CS2R R66, SRZ ;  /* 0x0000000000427805 */ /* 0x000fe2000001ff00 */
[----:B------:R-:W-:Y:S01]  /*1c40*/  VOTEU.ALL UP0, P2 ;  /* 0x00000000003f7886 */ /* 0x000fe20001000000 */
[----:B------:R-:W3:Y:S01]  /*1c50*/  S2UR UR6, SR_CTAID.Y ;  /* 0x00000000000679c3 */ /* 0x000ee20000002600 */
[----:B-1----:R-:W-:Y:S01]  /*1c60*/  UMOV UR4, 0x1 ;  /* 0x0000000100047882 */ /* 0x002fe20000000000 */
[----:B------:R-:W-:-:S02]  /*1c70*/  CS2R R68, SRZ ;  /* 0x0000000000447805 */ /* 0x000fc4000001ff00 */
[----:B------:R-:W-:Y:S01]  /*1c80*/  CS2R R70, SRZ ;  /* 0x0000000000467805 */ /* 0x000fe2000001ff00 */
[----:B------:R-:W-:-:S04]  /*1c90*/  @!UP0 UIADD3 UR4, -UR4, 0x100000, URZ ;  /* 0x0010000004048890 */ /* 0x000fc8000fffe13f */
[----:B------:R-:W-:Y:S02]  /*1ca0*/  @!UP0 USHF.L.U32 UR5, UR4, 0xb, URZ ;  /* 0x0000000b04058899 */ /* 0x000fe4000800063f */
[----:B------:R-:W-:Y:S01]  /*1cb0*/  @!UP0 USHF.L.U32 UR4, UR4, 0x1, URZ ;  /* 0x0000000104048899 */ /* 0x000fe2000800063f */
[----:B------:R-:W-:Y:S01]  /*1cc0*/  CS2R R72, SRZ ;  /* 0x0000000000487805 */ /* 0x000fe2000001ff00 */
[----:B------:R-:W-:Y:S01]  /*1cd0*/  VOTEU.ALL UP0, P2 ;  /* 0x00000000003f7886 */ /* 0x000fe20001000000 */
[----:B------:R-:W-:Y:S02]  /*1ce0*/  CS2R R74, SRZ ;  /* 0x00000000004a7805 */ /* 0x000fe4000001ff00 */
[----:B------:R-:W-:Y:S02]  /*1cf0*/  CS2R R76, SRZ ;  /* 0x00000000004c7805 */ /* 0x000fe4000001ff00 */
[----:B------:R-:W-:Y:S02]  /*1d00*/  CS2R R78, SRZ ;  /* 0x00000000004e7805 */ /* 0x000fe4000001ff00 */
[----:B------:R-:W-:-:S02]  /*1d10*/  CS2R R80, SRZ ;  /* 0x0000000000507805 */ /* 0x000fc4000001ff00 */
[----:B------:R-:W-:Y:S02]  /*1d20*/  CS2R R82, SRZ ;  /* 0x0000000000527805 */ /* 0x000fe4000001ff00 */
[----:B------:R-:W-:Y:S02]  /*1d30*/  CS2R R84, SRZ ;  /* 0x0000000000547805 */ /* 0x000fe4000001ff00 */
[----:B------:R-:W-:Y:S01]  /*1d40*/  CS2R R86, SRZ ;  /* 0x0000000000567805 */ /* 0x000fe2000001ff00 */
[----:B--2---:R-:W-:Y:S01]  /*1d50*/  USHF.L.U32 UR51, UR7, 0x8, URZ ;  /* 0x0000000807337899 */ /* 0x004fe2000800063f */
[----:B------:R-:W1:Y:S02]  /*1d60*/  FENCE.VIEW.ASYNC.S ;  /* 0x00000000000073c6 */ /* 0x000e640000000000 */
[----:B-1----:R1:W2:Y:S01]  /*1d70*/  @!UP0 SYNCS.EXCH.64 URZ, [UR48+0xc000], UR4 ;  /* 0x00c00004303f85b2 */ /* 0x0022a20008000100 */
[----:B---3--:R-:W-:Y:S01]  /*1d80*/  USHF.L.U32 UR55, UR6, 0x7, URZ ;  /* 0x0000000706377899 */ /* 0x008fe2000800063f */
[----:B------:R-:W-:Y:S11]  /*1d90*/  @!P1 BRA `(.L_x_48) ;  /* 0x0000001800e89947 */ /* 0x000ff60003800000 */
[----:B------:R3:W-:Y:S01]  /*1da0*/  STL [R1], RZ ;  /* 0x000000ff01007387 */ /* 0x0007e20000100800 */
[----:B------:R-:W-:Y:S01]  /*1db0*/  USHF.R.U32.HI UR56, URZ, 0x4, UR48 ;  /* 0x000000043f387899 */ /* 0x000fe20008011630 */
[----:B------:R-:W-:Y:S01]  /*1dc0*/  CS2R R152, SRZ ;  /* 0x0000000000987805 */ /* 0x000fe2000001ff00 */
[----:B------:R-:W-:Y:S01]  /*1dd0*/  UIADD3 UR6, UR48, 0x8000, URZ ;  /* 0x0000800030067890 */ /* 0x000fe2000fffe03f */
[----:B------:R3:W-:Y:S01]  /*1de0*/  STL [R1+0x4], RZ ;  /* 0x000004ff01007387 */ /* 0x0007e20000100800 */
[----:B------:R-:W-:Y:S01]  /*1df0*/  USGXT.U32 UR56, UR56, 0xe ;  /* 0x0000000e3838789a */ /* 0x000fe20008000000 */
[----:B------:R-:W-:Y:S01]  /*1e00*/  CS2R R154, SRZ ;  /* 0x00000000009a7805 */ /* 0x000fe2000001ff00 */
[----:B------:R-:W-:Y:S01]  /*1e10*/  USHF.R.U32.HI UR6, URZ, 0x4, UR6 ;  /* 0x000000043f067899 */ /* 0x000fe20008011606 */
[----:B------:R3:W-:Y:S01]  /*1e20*/  STL [R1+0x8], RZ ;  /* 0x000008ff01007387 */ /* 0x0007e20000100800 */
[----:B------:R-:W-:Y:S01]  /*1e30*/  UIADD3 UR12, UP0, UR56, 0x2, URZ ;  /* 0x00000002380c7890 */ /* 0x000fe2000ff1e03f */
[----:B------:R-:W-:Y:S01]  /*1e40*/  CS2R R156, SRZ ;  /* 0x00000000009c7805 */ /* 0x000fe2000001ff00 */
[----:B------:R-:W-:Y:S01]  /*1e50*/  USGXT.U32 UR58, UR6, 0xe ;  /* 0x0000000e063a789a */ /* 0x000fe20008000000 */
[----:B------:R3:W-:Y:S01]  /*1e60*/  STL [R1+0xc], RZ ;  /* 0x00000cff01007387 */ /* 0x0007e20000100800 */
[----:B-1----:R-:W-:Y:S01]  /*1e70*/  UMOV UR4, URZ ;  /* 0x0000003f00047c82 */ /* 0x002fe20008000000 */
[----:B------:R-:W-:Y:S01]  /*1e80*/  UMOV UR5, URZ ;  /* 0x0000003f00057c82 */ /* 0x000fe20008000000 */
[----:B------:R-:W-:Y:S01]  /*1e90*/  UIADD3.X UR13, UR4, 0x40000040, URZ, UP0, !UPT ;  /* 0x40000040040d7890 */ /* 0x000fe200087fe43f */
[----:B------:R3:W-:Y:S01]  /*1ea0*/  STL [R1+0x10], RZ ;  /* 0x000010ff01007387 */ /* 0x0007e20000100800 */
[----:B------:R-:W-:Y:S01]  /*1eb0*/  UIADD3 UR14, UP0, UR58, 0x2, URZ ;  /* 0x000000023a0e7890 */ /* 0x000fe2000ff1e03f */
[----:B------:R-:W-:-:S02]  /*1ec0*/  CS2R R158, SRZ ;  /* 0x00000000009e7805 */ /* 0x000fc4000001ff00 */
[----:B------:R-:W-:Y:S01]  /*1ed0*/  CS2R R160, SRZ ;  /* 0x0000000000a07805 */ /* 0x000fe2000001ff00 */
[----:B------:R3:W-:Y:S01]  /*1ee0*/  STL [R1+0x14], RZ ;  /* 0x000014ff01007387 */ /* 0x0007e20000100800 */
[----:B------:R-:W-:Y:S01]  /*1ef0*/  UIADD3.X UR15, UR5, 0x40000040, URZ, UP0, !UPT ;  /* 0x40000040050f7890 */ /* 0x000fe200087fe43f */
[----:B------:R-:W-:Y:S02]  /*1f00*/  CS2R R162, SRZ ;  /* 0x0000000000a27805 */ /* 0x000fe4000001ff00 */
[----:B------:R-:W-:Y:S01]  /*1f10*/  CS2R R164, SRZ ;  /* 0x0000000000a47805 */ /* 0x000fe2000001ff00 */
[----:B------:R3:W-:Y:S01]  /*1f20*/  STL [R1+0x18], RZ ;  /* 0x000018ff01007387 */ /* 0x0007e20000100800 */
[----:B------:R-:W-:Y:S02]  /*1f30*/  CS2R R166, SRZ ;  /* 0x0000000000a67805 */ /* 0x000fe4000001ff00 */
[----:B------:R-:W-:Y:S02]  /*1f40*/  CS2R R168, SRZ ;  /* 0x0000000000a87805 */ /* 0x000fe4000001ff00 */
[----:B------:R-:W-:Y:S01]  /*1f50*/  CS2R R170, SRZ ;  /* 0x0000000000aa7805 */ /* 0x000fe2000001ff00 */
[----:B------:R3:W-:Y:S01]  /*1f60*/  STL [R1+0x1c], RZ ;  /* 0x00001cff01007387 */ /* 0x0007e20000100800 */
[----:B------:R-:W-:-:S02]  /*1f70*/  CS2R R172, SRZ ;  /* 0x0000000000ac7805 */ /* 0x000fc4000001ff00 */
        /* <DEDUP_REMOVED lines=112> */
[----:B------:R-:W-:Y:S01]  /*2680*/  CS2R R86, SRZ ;  /* 0x0000000000567805 */ /* 0x000fe2000001ff00 */
[----:B------:R-:W-:Y:S01]  /*2690*/  UIADD3.64 UR10, UR12, 0x1fe, URZ ;  /* 0x000001fe0c0a7897 */ /* 0x000fe2000fffe03f */
[----:B------:R3:W-:Y:S01]  /*26a0*/  STL [R1+0x90], RZ ;  /* 0x000090ff01007387 */ /* 0x0007e20000100800 */
[----:B------:R-:W-:Y:S02]  /*26b0*/  UIADD3.64 UR6, UR12, 0x200, URZ ;  /* 0x000002000c067897 */ /* 0x000fe4000fffe03f */
[----:B------:R-:W-:Y:S01]  /*26c0*/  UIADD3.64 UR10, UR12, 0x202, URZ ;  /* 0x000002020c0a7897 */ /* 0x000fe2000fffe03f */
[----:B------:R3:W-:Y:S01]  /*26d0*/  STL [R1+0x94], RZ ;  /* 0x000094ff01007387 */ /* 0x0007e20000100800 */
[----:B------:R-:W-:Y:S02]  /*26e0*/  UIADD3.64 UR6, UR12, 0x204, URZ ;  /* 0x000002040c067897 */ /* 0x000fe4000fffe03f */
[----:B------:R-:W-:Y:S01]  /*26f0*/  UIADD3.64 UR8, UR12, 0x2, URZ ;  /* 0x000000020c087897 */ /* 0x000fe2000fffe03f */
[----:B------:R3:W-:Y:S01]  /*2700*/  STL [R1+0x98], RZ ;  /* 0x000098ff01007387 */ /* 0x0007e20000100800 */
[----:B------:R-:W-:-:S02]  /*2710*/  UIADD3.64 UR4, UR12, 0x4, URZ ;  /* 0x000000040c047897 */ /* 0x000fc4000fffe03f */
        /* <DEDUP_REMOVED lines=14> */
[----:B------:R-:W-:Y:S01]  /*2800*/  UIADD3.64 UR6, UR14, 0x4, URZ ;  /* 0x000000040e067897 */ /* 0x000fe2000fffe03f */
[----:B------:R-:W-:Y:S02]  /*2810*/  UMOV UR50, URZ ;  /* 0x0000003f00327c82 */ /* 0x000fe40008000000 */
[----:B------:R3:W-:Y:S01]  /*2820*/  STL [R1+0xb0], RZ ;  /* 0x0000b0ff01007387 */ /* 0x0007e20000100800 */
[----:B------:R-:W-:-:S03]  /*2830*/  UMOV UR59, 0x40000040 ;  /* 0x40000040003b7882 */ /* 0x000fc60000000000 */
        /* <DEDUP_REMOVED lines=18> */
[----:B------:R3:W-:Y:S02]  /*2960*/  STL [R1+0xfc], RZ ;  /* 0x0000fcff01007387 */ /* 0x0007e40000100800 */
.L_x_50:
[----:B--2---:R-:W-:Y:S01]  /*2970*/  BAR.SYNC.DEFER_BLOCKING 0x0 ;  /* 0x0000000000007b1d */ /* 0x004fe20000010000 */
[----:B----4-:R-:W-:Y:S01]  /*2980*/  @!P2 IMAD.MOV.U32 R2, RZ, RZ, 0xc000 ;  /* 0x0000c000ff02a424 */ /* 0x010fe200078e00ff */
[----:B------:R-:W-:Y:S02]  /*2990*/  ELECT P0, URZ, PT ;  /* 0x00000000003f782f */ /* 0x000fe40003800000 */
[----:B------:R-:W-:Y:S02]  /*29a0*/  R2UR UR23, R8 ;  /* 0x00000000081772ca */ /* 0x000fe400000e0000 */
[----:B------:R-:W-:Y:S02]  /*29b0*/  ELECT P1, URZ, PT ;  /* 0x00000000003f782f */ /* 0x000fe40003820000 */
[----:B------:R-:W-:Y:S01]  /*29c0*/  R2UR UR22, R9 ;  /* 0x00000000091672ca */ /* 0x000fe200000e0000 */
[----:B------:R-:W-:Y:S01]  /*29d0*/  UMOV UR54, UR50 ;  /* 0x0000003200367c82 */ /* 0x000fe20008000000 */
[----:B------:R-:W-:-:S02]  /*29e0*/  ISETP.LT.U32.AND P0, PT, R12, 0x20, P0 ;  /* 0x000000200c00780c */ /* 0x000fc40000701070 */
[----:B------:R-:W-:-:S11]  /*29f0*/  ISETP.LT.U32.AND P1, PT, R12, 0x20, P1 ;  /* 0x000000200c00780c */ /* 0x000fd60000f21070 */
[----:B------:R-:W-:Y:S01]  /*2a00*/  VOTEU.ANY UP0, P0 ;  /* 0x00000000003f7886 */ /* 0x000fe20000000100 */
[----:B------:R-:W-:Y:S01]  /*2a10*/  VOTEU.ANY UP2, P0 ;  /* 0x00000000003f7886 */ /* 0x000fe20000040100 */
[----:B------:R-:W-:Y:S01]  /*2a20*/  VOTEU.ANY UP1, P1 ;  /* 0x00000000003f7886 */ /* 0x000fe20000820100 */
[----:B------:R-:W-:Y:S01]  /*2a30*/  VOTEU.ANY UP3, P1 ;  /* 0x00000000003f7886 */ /* 0x000fe20000860100 */
[----:B------:R1:W-:Y:S01]  /*2a40*/  @!P2 SYNCS.ARRIVE.TRANS64 RZ, [UR48+0xc000], R2 ;  /* 0x00c00002ffffa9a7 */ /* 0x0003e20008000030 */
[----:B------:R2:W-:Y:S06]  /*2a50*/  MEMBAR.ALL.CTA ;  /* 0x0000000000007992 */ /* 0x0005ec0000008000 */
[----:B--2---:R-:W2:Y:S01]  /*2a60*/  FENCE.VIEW.ASYNC.S ;  /* 0x00000000000073c6 */ /* 0x004ea20000000000 */
[----:B------:R-:W-:Y:S01]  /*2a70*/  @UP0 UIADD3 UR49, UR48, 0xc000, URZ ;  /* 0x0000c00030310890 */ /* 0x000fe2000fffe03f */
[----:B------:R-:W-:Y:S01]  /*2a80*/  @UP0 UMOV UR18, UR61 ;  /* 0x0000003d00120c82 */ /* 0x000fe20008000000 */
[----:B------:R-:W-:Y:S01]  /*2a90*/  @UP0 UMOV UR19, UR60 ;  /* 0x0000003c00130c82 */ /* 0x000fe20008000000 */
[----:B------:R-:W-:-:S02]  /*2aa0*/  @UP1 UIADD3 UR52, UR48, 0x8000, URZ ;  /* 0x0000800030341890 */ /* 0x000fc4000fffe03f */
[----:B------:R-:W-:Y:S01]  /*2ab0*/  @UP1 UIADD3 UR53, UR48, 0xc000, URZ ;  /* 0x0000c00030351890 */ /* 0x000fe2000fffe03f */
[----:B-1----:R-:W-:Y:S01]  /*2ac0*/  SHF.L.U32 R2, R0, 0x1f, RZ ;  /* 0x0000001f00027819 */ /* 0x002fe200000006ff */
[----:B--2---:R-:W-:Y:S06]  /*2ad0*/  BAR.SYNC.DEFER_BLOCKING 0x0 ;  /* 0x0000000000007b1d */ /* 0x004fec0000010000 */
[----:B------:R1:W-:Y:S02]  /*2ae0*/  @UP2 UTMALDG.2D [UR48], [UR18] ;  /* 0x00000030120025b4 */ /* 0x0003e40008008000 */
[----:B-1----:R-:W-:Y:S01]  /*2af0*/  @UP1 UMOV UR18, UR22 ;  /* 0x0000001600121c82 */ /* 0x002fe20008000000 */
[----:B------:R-:W-:Y:S01]  /*2b00*/  @UP1 UMOV UR19, UR23 ;  /* 0x0000001700131c82 */ /* 0x000fe20008000000 */
[----:B------:R-:W-:Y:S06]  /*2b10*/  BAR.SYNC.DEFER_BLOCKING 0x0 ;  /* 0x0000000000007b1d */ /* 0x000fec0000010000 */
[----:B------:R1:W-:Y:S02]  /*2b20*/  @UP3 UTMALDG.2D [UR52], [UR18] ;  /* 0x00000034120035b4 */ /* 0x0003e40008008000 */
[----:B------:R-:W-:Y:S06]  /*2b30*/  BAR.SYNC.DEFER_BLOCKING 0x0 ;  /* 0x0000000000007b1d */ /* 0x000fec0000010000 */
[----:B------:R-:W2:Y:S02]  /*2b40*/  SYNCS.PHASECHK.TRANS64.TRYWAIT P0, [UR48+0xc000], R2 ;  /* 0x00c00002ff0075a7 */ /* 0x000ea40008000170 */
[----:B-12---:R-:W-:Y:S05]  /*2b50*/  @!P0 BRA `(.L_x_49) ;  /* 0x0000002400448947 */ /* 0x006fea0003800000 */
.L_x_51:
[----:B------:R-:W-:Y:S04]  /*2b60*/  STL.64 [R1+0x1f8], R86 ;  /* 0x0001f85601007387 */ /* 0x000fe80000100a00 */
        /* <DEDUP_REMOVED lines=30> */
[----:B------:R1:W-:Y:S04]  /*2d50*/  STL.64 [R1+0x100], R24 ;  /* 0x0001001801007387 */ /* 0x0003e80000100a00 */
[----:B-1----:R-:W2:Y:S04]  /*2d60*/  LDL.LU.64 R24, [R1] ;  /* 0x0000000001187983 */ /* 0x002ea80000300a00 */
[----:B------:R-:W2:Y:S04]  /*2d70*/  LDL.LU.64 R26, [R1+0x8] ;  /* 0x00000800011a7983 */ /* 0x000ea80000300a00 */
        /* <DEDUP_REMOVED lines=29> */
[----:B------:R-:W2:Y:S01]  /*2f50*/  LDL.LU.64 R86, [R1+0xf8] ;  /* 0x0000f80001567983 */ /* 0x000ea20000300a00 */
[----:B------:R-:W-:Y:S01]  /*2f60*/  UMOV UR57, 0x40000040 ;  /* 0x4000004000397882 */ /* 0x000fe20000000000 */
[----:B------:R-:W-:Y:S01]  /*2f70*/  MOV R3, UR48 ;  /* 0x0000003000037c02 */ /* 0x000fe20008000f00 */
[----:B------:R-:W-:Y:S01]  /*2f80*/  UIADD3.64 UR48, UR12, 0x1fe, URZ ;  /* 0x000001fe0c307897 */ /* 0x000fe2000fffe03f */
[----:B------:R-:W-:-:S02]  /*2f90*/  MOV R5, UR51 ;  /* 0x0000003300057c02 */ /* 0x000fc40008000f00 */
[----:B------:R-:W-:Y:S02]  /*2fa0*/  MOV R4, UR50 ;  /* 0x0000003200047c02 */ /* 0x000fe40008000f00 */
[----:B------:R-:W-:Y:S02]  /*2fb0*/  MOV R7, UR45 ;  /* 0x0000002d00077c02 */ /* 0x000fe40008000f00 */
[----:B------:R-:W-:Y:S02]  /*2fc0*/  MOV R6, UR44 ;  /* 0x0000002c00067c02 */ /* 0x000fe40008000f00 */
[----:B------:R-:W-:Y:S01]  /*2fd0*/  MOV R2, UR55 ;  /* 0x0000003700027c02 */ /* 0x000fe20008000f00 */
[----:B--2---:R-:W-:-:S06]  /*2fe0*/  WARPGROUP.ARRIVE ;  /* 0x00000000000079c5 */ /* 0x004fcc0000000000 */
[----:B------:R-:W-:Y:S03]  /*2ff0*/  QGMMA.64x128x32.F32.E4M3.E4M3 R24, gdesc[UR56], R24, gsb0 ;  /* 0x01e00000381879f3 */ /* 0x000fe60008000818 */
[----:B------:R-:W-:Y:S02]  /*3000*/  WARPGROUP.DEPBAR.LE gsb0, 0x0 ;  /* 0x00008000000079c5 */ /* 0x000fe40000010000 */
[----:B------:R-:W-:-:S07]  /*3010*/  WARPGROUP.ARRIVE ;  /* 0x00000000000079c5 */ /* 0x000fce0000000000 */
[----:B------:R-:W-:Y:S03]  /*3020*/  QGMMA.64x128x32.F32.E4M3.E4M3 R24, gdesc[UR12], R24, gsb0 ;  /* 0x01e000000c1879f3 */ /* 0x000fe60008000818 */
[----:B------:R-:W-:Y:S02]  /*3030*/  WARPGROUP.DEPBAR.LE gsb0, 0x0 ;  /* 0x00008000000079c5 */ /* 0x000fe40000010000 */
[----:B------:R-:W-:-:S07]  /*3040*/  WARPGROUP.ARRIVE ;  /* 0x00000000000079c5 */ /* 0x000fce0000000000 */
[----:B------:R-:W-:Y:S01]  /*3050*/  QGMMA.64x128x32.F32.E4M3.E4M3 R24, gdesc[UR8], R24, gsb0 ;  /* 0x01e00000081879f3 */ /* 0x000fe20008000818 */
[----:B------:R-:W-:Y:S01]  /*3060*/  UMOV UR50, UR58 ;  /* 0x0000003a00327c82 */ /* 0x000fe20008000000 */
[----:B------:R-:W-:Y:S01]  /*3070*/  UMOV UR51, UR59 ;  /* 0x0000003b00337c82 */ /* 0x000fe20008000000 */
[----:B------:R-:W-:Y:S02]  /*3080*/  WARPGROUP.DEPBAR.LE gsb0, 0x0 ;  /* 0x00008000000079c5 */ /* 0x000fe40000010000 */
[----:B------:R-:W-:-:S07]  /*3090*/  WARPGROUP.ARRIVE ;  /* 0x00000000000079c5 */ /* 0x000fce0000000000 */
[----:B------:R-:W-:Y:S01]  /*30a0*/  QGMMA.64x128x32.F32.E4M3.E4M3 R24, gdesc[UR4], R24, gsb0 ;  /* 0x01e00000041879f3 */ /* 0x000fe20008000818 */
[----:B------:R-:W-:Y:S01]  /*30b0*/  UIADD3.64 UR44, UR12, 0x200, URZ ;  /* 0x000002000c2c7897 */ /* 0x000fe2000fffe03f */
[----:B------:R-:W-:Y:S01]  /*30c0*/  UMOV UR46, UR14 ;  /* 0x0000000e002e7c82 */ /* 0x000fe20008000000 */
[----:B------:R-:W-:Y:S01]  /*30d0*/  UMOV UR47, UR15 ;  /* 0x0000000f002f7c82 */ /* 0x000fe20008000000 */
[----:B------:R-:W-:Y:S02]  /*30e0*/  WARPGROUP.DEPBAR.LE gsb0, 0x0 ;  /* 0x00008000000079c5 */ /* 0x000fe40000010000 */
[----:B------:R-:W-:Y:S01]  /*30f0*/  WARPGROUP.ARRIVE ;  /* 0x00000000000079c5 */ /* 0x000fe20000000000 */
[----:B------:R-:W-:Y:S01]  /*3100*/  UIADD3.64 UR52, UR12, 0x204, URZ ;  /* 0x000002040c347897 */ /* 0x000fe2000fffe03f */
[----:B------:R-:W-:Y:S04]  /*3110*/  STL.64 [R1], R24 ;  /* 0x0000001801007387 */ /* 0x000fe80000100a00 */
[----:B------:R-:W-:Y:S01]  /*3120*/  QGMMA.64x128x32.F32.E4M3.E4M3 R152, gdesc[UR48], R152, gsb0 ;  /* 0x01e00000309879f3 */ /* 0x000fe20008000898 */
[----:B------:R-:W-:Y:S01]  /*3130*/  UIADD3.64 UR48, UR12, 0x202, URZ ;  /* 0x000002020c307897 */ /* 0x000fe2000fffe03f */
[----:B------:R-:W-:Y:S01]  /*3140*/  STL.64 [R1+0x8], R26 ;  /* 0x0000081a01007387 */ /* 0x000fe20000100a00 */
[----:B------:R-:W-:Y:S01]  /*3150*/  UMOV UR50, UR10 ;  /* 0x0000000a00327c82 */ /* 0x000fe20008000000 */
[----:B------:R-:W-:Y:S01]  /*3160*/  UMOV UR51, UR11 ;  /* 0x0000000b00337c82 */ /* 0x000fe20008000000 */
[----:B------:R-:W-:Y:S01]  /*3170*/  UMOV UR54, UR6 ;  /* 0x0000000600367c82 */ /* 0x000fe20008000000 */
[----:B------:R-:W-:Y:S01]  /*3180*/  UMOV UR55, UR7 ;  /* 0x0000000700377c82 */ /* 0x000fe20008000000 */
[----:B------:R-:W-:Y:S01]  /*3190*/  UMOV UR18, UR58 ;  /* 0x0000003a00127c82 */ /* 0x000fe20008000000 */
[----:B------:R-:W-:Y:S01]  /*31a0*/  UMOV UR19, UR59 ;  /* 0x0000003b00137c82 */ /* 0x000fe20008000000 */
        /* <DEDUP_REMOVED lines=16> */
[----:B------:R-:W-:Y:S01]  /*32b0*/  STL.64 [R1+0x90], R60 ;  /* 0x0000903c01007387 */ /* 0x000fe20000100a00 */
[----:B------:R-:W-:-:S03]  /*32c0*/  UMOV UR22, UR14 ;  /* 0x0000000e00167c82 */ /* 0x000fc60008000000 */
[----:B------:R-:W-:Y:S01]  /*32d0*/  STL.64 [R1+0x98], R62 ;  /* 0x0000983e01007387 */ /* 0x000fe20000100a00 */
[----:B------:R-:W-:-:S03]  /*32e0*/  UMOV UR23, UR15 ;  /* 0x0000000f00177c82 */ /* 0x000fc60008000000 */
        /* <DEDUP_REMOVED lines=11> */
[----:B------:R1:W-:Y:S01]  /*33a0*/  STL.64 [R1+0xf8], R86 ;  /* 0x0000f85601007387 */ /* 0x0003e20000100a00 */
[----:B------:R-:W-:-:S02]  /*33b0*/  WARPGROUP.DEPBAR.LE gsb0, 0x0 ;  /* 0x00008000000079c5 */ /* 0x000fc40000010000 */
[----:B------:R-:W-:Y:S01]  /*33c0*/  WARPGROUP.ARRIVE ;  /* 0x00000000000079c5 */ /* 0x000fe20000000000 */
[----:B-1----:R-:W2:Y:S04]  /*33d0*/  LDL.LU.64 R86, [R1+0x1f8] ;  /* 0x0001f80001567983 */ /* 0x002ea80000300a00 */
[----:B------:R-:W2:Y:S01]  /*33e0*/  LDL.LU.64 R84, [R1+0x1f0] ;  /* 0x0001f00001547983 */ /* 0x000ea20000300a00 */
[----:B------:R-:W-:Y:S03]  /*33f0*/  QGMMA.64x128x32.F32.E4M3.E4M3 R152, gdesc[UR44], R152, gsb0 ;  /* 0x01e000002c9879f3 */ /* 0x000fe60008000898 */
        /* <DEDUP_REMOVED lines=30> */
[----:B------:R-:W-:Y:S01]  /*35e0*/  UMOV UR26, UR10 ;  /* 0x0000000a001a7c82 */ /* 0x000fe20008000000 */
        /* <DEDUP_REMOVED lines=9> */
[----:B------:R-:W-:Y:S01]  /*3680*/  R2UR UR45, R7 ;  /* 0x00000000072d72ca */ /* 0x000fe200000e0000 */
[----:B------:R-:W-:Y:S01]  /*3690*/  UMOV UR46, UR6 ;  /* 0x00000006002e7c82 */ /* 0x000fe20008000000 */
[----:B------:R-:W-:Y:S01]  /*36a0*/  R2UR UR44, R6 ;  /* 0x00000000062c72ca */ /* 0x000fe200000e0000 */
[----:B------:R-:W-:Y:S01]  /*36b0*/  UMOV UR47, UR7 ;  /* 0x00000007002f7c82 */ /* 0x000fe20008000000 */
[----:B------:R-:W-:-:S02]  /*36c0*/  WARPGROUP.DEPBAR.LE gsb0, 0x0 ;  /* 0x00008000000079c5 */ /* 0x000fc40000010000 */
[----:B------:R-:W-:Y:S01]  /*36d0*/  WARPGROUP.ARRIVE ;  /* 0x00000000000079c5 */ /* 0x000fe20000000000 */
[----:B------:R-:W-:-:S05]  /*36e0*/  LOP3.LUT R0, R0, 0x1, RZ, 0x3c, !PT ;  /* 0x0000000100007812 */ /* 0x000fca00078e3cff */
[----:B------:R-:W-:Y:S01]  /*36f0*/  QGMMA.64x128x32.F32.E4M3.E4M3 R152, gdesc[UR48], R152, gsb0 ;  /* 0x01e00000309879f3 */ /* 0x000fe20008000898 */
[----:B------:R-:W-:Y:S02]  /*3700*/  R2UR UR50, R4 ;  /* 0x00000000043272ca */ /* 0x000fe400000e0000 */
[----:B------:R-:W-:Y:S02]  /*3710*/  R2UR UR51, R5 ;  /* 0x00000000053372ca */ /* 0x000fe400000e0000 */
[----:B------:R-:W-:-:S09]  /*3720*/  R2UR UR48, R3 ;  /* 0x00000000033072ca */ /* 0x000fd200000e0000 */
[----:B------:R-:W-:Y:S01]  /*3730*/  UIADD3 UR50, UR50, 0x80, URZ ;  /* 0x0000008032327890 */ /* 0x000fe2000fffe03f */
[----:B------:R-:W-:Y:S02]  /*3740*/  WARPGROUP.DEPBAR.LE gsb0, 0x0 ;  /* 0x00008000000079c5 */ /* 0x000fe40000010000 */
[----:B------:R-:W-:-:S06]  /*3750*/  WARPGROUP.ARRIVE ;  /* 0x00000000000079c5 */ /* 0x000fcc0000000000 */
[----:B------:R-:W-:Y:S01]  /*3760*/  QGMMA.64x128x32.F32.E4M3.E4M3 R152, gdesc[UR52], R152, gsb0 ;  /* 0x01e00000349879f3 */ /* 0x000fe20008000898 */
[----:B------:R-:W-:Y:S02]  /*3770*/  R2UR UR55, R2 ;  /* 0x00000000023772ca */ /* 0x000fe400000e0000 */
[----:B------:R-:W1:Y:S02]  /*3780*/  LDC R2, c[0x0][0x230] ;  /* 0x00008c00ff027b82 */ /* 0x000e640000000800 */
[----:B-1----:R-:W-:Y:S01]  /*3790*/  ISETP.LE.AND P0, PT, R2, UR50, PT ;  /* 0x0000003202007c0c */ /* 0x002fe2000bf03270 */
[----:B------:R-:W-:Y:S02]  /*37a0*/  WARPGROUP.DEPBAR.LE gsb0, 0x0 ;  /* 0x00008000000079c5 */ /* 0x000fe40000010000 */
[----:B------:R-:W-:-:S06]  /*37b0*/  WARPGROUP.ARRIVE ;  /* 0x00000000000079c5 */ /* 0x000fcc0000000000 */
[----:B------:R-:W-:Y:S03]  /*37c0*/  QGMMA.64x128x32.F32.E4M3.E4M3 R88, gdesc[UR16], R88, gsb0 ;  /* 0x01e00000105879f3 */ /* 0x000fe60008000858 */
[----:B------:R-:W-:Y:S02]  /*37d0*/  WARPGROUP.DEPBAR.LE gsb0, 0x0 ;  /* 0x00008000000079c5 */ /* 0x000fe40000010000 */
[----:B------:R-:W-:-:S07]  /*37e0*/  WARPGROUP.ARRIVE ;  /* 0x00000000000079c5 */ /* 0x000fce0000000000 */
        /* <DEDUP_REMOVED lines=8> */
[----:B--2---:R-:W-:-:S07]  /*3870*/  WARPGROUP.ARRIVE ;  /* 0x00000000000079c5 */ /* 0x004fce0000000000 */
        /* <DEDUP_REMOVED lines=11> */
[----:B------:R-:W-:Y:S05]  /*3930*/  @!P0 BRA `(.L_x_50) ;  /* 0xfffffff0000c8947 */ /* 0x000fea000383ffff */
.L_x_48:
[----:B------:R5:W-:Y:S04]  /*3940*/  STL [R1+0x11c], R82 ;  /* 0x00011c5201007387 */ /* 0x000be80000100800 */
[----:B------:R-:W3:Y:S01]  /*3950*/  LDL.LU R13, [R1+0x4] ;  /* 0x00000400010d7983 */ /* 0x000ee20000300800 */
[----:B--2---:R-:W-:Y:S06]  /*3960*/  BAR.SYNC.DEFER_BLOCKING 0x0 ;  /* 0x0000000000007b1d */ /* 0x004fec0000010000 */
[----:B-----5:R-:W3:Y:S04]  /*3970*/  LDL.LU R82, [R1] ;  /* 0x0000000001527983 */ /* 0x020ee80000300800 */
[----:B------:R2:W-:Y:S04]  /*3980*/  STL [R1+0x118], R83 ;  /* 0x0001185301007387 */ /* 0x0005e80000100800 */
[----:B--2---:R-:W2:Y:S01]  /*3990*/  LDL.LU R83, [R1+0x8] ;  /* 0x0000080001537983 */ /* 0x004ea20000300800 */
[----:B------:R-:W-:Y:S01]  /*39a0*/  F2FP.SATFINITE.E4M3.F32.PACK_AB_MERGE_C R24, R25, R24, RZ ;  /* 0x000000181918723e */ /* 0x000fe200048070ff */
[----:B------:R-:W5:Y:S02]  /*39b0*/  @!P2 SYNCS.CCTL.IV [UR48+0xc000] ;  /* 0x00c00000ff00a9b1 */ /* 0x000f640008000030 */
[----:B------:R-:W2:Y:S04]  /*39c0*/  LDL.LU R6, [R1+0xc] ;  /* 0x00000c0001067983 */ /* 0x000ea80000300800 */
[----:B------:R4:W-:Y:S04]  /*39d0*/  STL [R1+0x114], R84 ;  /* 0x0001145401007387 */ /* 0x0009e80000100800 */
[----:B----4-:R-:W4:Y:S04]  /*39e0*/  LDL.LU R84, [R1+0x10] ;  /* 0x0000100001547983 */ /* 0x010f280000300800 */
[----:B------:R-:W4:Y:S04]  /*39f0*/  LDL.LU R4, [R1+0x14] ;  /* 0x0000140001047983 */ /* 0x000f280000300800 */
[----:B------:R1:W-:Y:S04]  /*3a00*/  STL [R1+0x110], R85 ;  /* 0x0001105501007387 */ /* 0x0003e80000100800 */
[----:B-1----:R-:W5:Y:S04]  /*3a10*/  LDL.LU R85, [R1+0x18] ;  /* 0x0000180001557983 */ /* 0x002f680000300800 */
[----:B------:R-:W5:Y:S04]  /*3a20*/  LDL.LU R2, [R1+0x1c] ;  /* 0x00001c0001027983 */ /* 0x000f680000300800 */
        /* <DEDUP_REMOVED lines=57> */
[----:B------:R-:W5:Y:S01]  /*3dc0*/  LDL.LU R229, [R1+0xf4] ;  /* 0x0000f40001e57983 */ /* 0x000f620000300800 */
[----:B---3--:R-:W-:-:S03]  /*3dd0*/  F2FP.SATFINITE.E4M3.F32.PACK_AB_MERGE_C R13, R13, R82, RZ ;  /* 0x000000520d0d723e */ /* 0x008fc600048070ff */
[----:B------:R-:W3:Y:S04]  /*3de0*/  LDL.LU R231, [R1+0xf8] ;  /* 0x0000f80001e77983 */ /* 0x000ee80000300800 */
[----:B------:R-:W3:Y:S01]  /*3df0*/  LDL.LU R230, [R1+0xfc] ;  /* 0x0000fc0001e67983 */ /* 0x000ee20000300800 */
[----:B--2---:R-:W-:Y:S02]  /*3e00*/  F2FP.SATFINITE.E4M3.F32.PACK_AB_MERGE_C R6, R6, R83, RZ ;  /* 0x000000530606723e */ /* 0x004fe400048070ff */
[----:B------:R-:W-:Y:S01]  /*3e10*/  R2UR UR5, R10 ;  /* 0x000000000a0572ca */ /* 0x000fe200000e0000 */
[----:B------:R-:W2:Y:S01]  /*3e20*/  LDL.LU R82, [R1+0x11c] ;  /* 0x00011c0001527983 */ /* 0x000ea20000300800 */
[----:B------:R-:W-:-:S03]  /*3e30*/  R2UR UR4, R11 ;  /* 0x000000000b0472ca */ /* 0x000fc600000e0000 */
[----:B------:R-:W2:Y:S01]  /*3e40*/  LDL.LU R83, [R1+0x118] ;  /* 0x0001180001537983 */ /* 0x000ea20000300800 */
[----:B----4-:R-:W-:-:S03]  /*3e50*/  F2FP.SATFINITE.E4M3.F32.PACK_AB_MERGE_C R4, R4, R84, RZ ;  /* 0x000000540404723e */ /* 0x010fc600048070ff */
[----:B------:R-:W4:Y:S01]  /*3e60*/  LDL.LU R84, [R1+0x114] ;  /* 0x0001140001547983 */ /* 0x000f220000300800 */
[----:B-----5:R-:W-:-:S03]  /*3e70*/  F2FP.SATFINITE.E4M3.F32.PACK_AB_MERGE_C R2, R2, R85, RZ ;  /* 0x000000550202723e */ /* 0x020fc600048070ff */
[----:B------:R-:W4:Y:S01]  /*3e80*/  LDL.LU R85, [R1+0x110] ;  /* 0x0001100001557983 */ /* 0x000f220000300800 */
[----:B------:R-:W-:-:S03]  /*3e90*/  F2FP.SATFINITE.E4M3.F32.PACK_AB_MERGE_C R0, R0, R86, RZ ;  /* 0x000000560000723e */ /* 0x000fc600048070ff */
[----:B------:R-:W5:Y:S01]  /*3ea0*/  LDL.LU R86, [R1+0x10c] ;  /* 0x00010c0001567983 */ /* 0x000f620000300800 */
[----:B------:R-:W-:-:S03]  /*3eb0*/  F2FP.SATFINITE.E4M3.F32.PACK_AB_MERGE_C R3, R3, R87, RZ ;  /* 0x000000570303723e */ /* 0x000fc600048070ff */
[----:B------:R-:W5:Y:S01]  /*3ec0*/  LDL.LU R87, [R1+0x108] ;  /* 0x0001080001577983 */ /* 0x000f620000300800 */
[----:B------:R-:W-:-:S03]  /*3ed0*/  F2FP.SATFINITE.E4M3.F32.PACK_AB_MERGE_C R5, R5, R8, RZ ;  /* 0x000000080505723e */ /* 0x000fc600048070ff */
[----:B------:R-:W-:Y:S01]  /*3ee0*/  LDL.LU R8, [R1+0x104] ;  /* 0x0001040001087983 */ /* 0x000fe20000300800 */
[----:B------:R-:W-:-:S03]  /*3ef0*/  F2FP.SATFINITE.E4M3.F32.PACK_AB_MERGE_C R7, R7, R9, RZ ;  /* 0x000000090707723e */ /* 0x000fc600048070ff */
[----:B------:R-:W-:Y:S01]  /*3f00*/  LDL.LU R9, [R1+0x100] ;  /* 0x0001000001097983 */ /* 0x000fe20000300800 */
[----:B------:R-:W-:Y:S02]  /*3f10*/  F2FP.SATFINITE.E4M3.F32.PACK_AB_MERGE_C R14, R14, R15, RZ ;  /* 0x0000000f0e0e723e */ /* 0x000fe400048070ff */
[----:B------:R-:W1:Y:S01]  /*3f20*/  S2R R15, SR_TID.X ;  /* 0x00000000000f7919 */ /* 0x000e620000002100 */
[----:B------:R-:W-:Y:S02]  /*3f30*/  F2FP.SATFINITE.E4M3.F32.PACK_AB_MERGE_C R26, R27, R26, RZ ;  /* 0x0000001a1b1a723e */ /* 0x000fe400048070ff */
[----:B------:R-:W-:Y:S02]  /*3f40*/  F2FP.SATFINITE.E4M3.F32.PACK_AB_MERGE_C R152, R153, R152, RZ ;  /* 0x000000989998723e */ /* 0x000fe400048070ff */
[----:B------:R-:W-:Y:S02]  /*3f50*/  F2FP.SATFINITE.E4M3.F32.PACK_AB_MERGE_C R154, R155, R154, RZ ;  /* 0x0000009a9b9a723e */ /* 0x000fe400048070ff */
[----:B------:R-:W-:-:S02]  /*3f60*/  F2FP.SATFINITE.E4M3.F32.PACK_AB_MERGE_C R156, R157, R156, RZ ;  /* 0x0000009c9d9c723e */ /* 0x000fc400048070ff */
[----:B------:R-:W-:Y:S02]  /*3f70*/  F2FP.SATFINITE.E4M3.F32.PACK_AB_MERGE_C R158, R159, R158, RZ ;  /* 0x0000009e9f9e723e */ /* 0x000fe400048070ff */
[----:B------:R-:W-:Y:S01]  /*3f80*/  F2FP.SATFINITE.E4M3.F32.PACK_AB_MERGE_C R88, R89, R88, RZ ;  /* 0x000000585958723e */ /* 0x000fe200048070ff */
[C---:B-1----:R-:W-:Y:S02]  /*3f90*/  IMAD.SHL.U32 R25, R15.reuse, 0x40, RZ ;  /* 0x000000400f197824 */ /* 0x042fe400078e00ff */
[----:B------:R-:W-:-:S03]  /*3fa0*/  IMAD.SHL.U32 R27, R15, 0x2, RZ ;  /* 0x000000020f1b7824 */ /* 0x000fc600078e00ff */
[----:B------:R-:W-:Y:S02]  /*3fb0*/  LOP3.LUT R25, R25, 0x1800, RZ, 0xc0, !PT ;  /* 0x0000180019197812 */ /* 0x000fe400078ec0ff */
[----:B------:R-:W-:Y:S02]  /*3fc0*/  LOP3.LUT R27, R27, 0x6, RZ, 0xc0, !PT ;  /* 0x000000061b1b7812 */ /* 0x000fe400078ec0ff */
[----:B------:R-:W-:Y:S02]  /*3fd0*/  F2FP.SATFINITE.E4M3.F32.PACK_AB_MERGE_C R90, R91, R90, RZ ;  /* 0x0000005a5b5a723e */ /* 0x000fe400048070ff */
[----:B------:R-:W-:Y:S02]  /*3fe0*/  F2FP.SATFINITE.E4M3.F32.PACK_AB_MERGE_C R92, R93, R92, RZ ;  /* 0x0000005c5d5c723e */ /* 0x000fe400048070ff */
[----:B------:R-:W-:Y:S02]  /*3ff0*/  F2FP.SATFINITE.E4M3.F32.PACK_AB_MERGE_C R94, R95, R94, RZ ;  /* 0x0000005e5f5e723e */ /* 0x000fe400048070ff */
[----:B------:R-:W-:-:S02]  /*4000*/  F2FP.SATFINITE.E4M3.F32.PACK_AB_MERGE_C R28, R29, R28, RZ ;  /* 0x0000001c1d1c723e */ /* 0x000fc400048070ff */
[----:B------:R-:W-:Y:S02]  /*4010*/  F2FP.SATFINITE.E4M3.F32.PACK_AB_MERGE_C R30, R31, R30, RZ ;  /* 0x0000001e1f1e723e */ /* 0x000fe400048070ff */
[----:B------:R-:W-:Y:S02]  /*4020*/  F2FP.SATFINITE.E4M3.F32.PACK_AB_MERGE_C R160, R161, R160, RZ ;  /* 0x000000a0a1a0723e */ /* 0x000fe400048070ff */
        /* <DEDUP_REMOVED lines=48> */
[----:B------:R-:W-:-:S05]  /*4330*/  LOP3.LUT R232, R15, 0x1c, RZ, 0xc0, !PT ;  /* 0x0000001c0fe87812 */ /* 0x000fca00078ec0ff */
[C---:B------:R-:W-:Y:S02]  /*4340*/  IMAD R25, R232.reuse, 0x20, R25 ;  /* 0x00000020e8197824 */ /* 0x040fe400078e0219 */
[----:B------:R-:W-:-:S04]  /*4350*/  IMAD R232, R232, 0x4, R27 ;  /* 0x00000004e8e87824 */ /* 0x000fc800078e021b */
[----:B------:R-:W-:-:S05]  /*4360*/  IMAD.IADD R25, R25, 0x1, R232 ;  /* 0x0000000119197824 */ /* 0x000fca00078e02e8 */
[----:B------:R1:W-:Y:S04]  /*4370*/  STS.U16 [R25+UR48], R13 ;  /* 0x0000000d19007988 */ /* 0x0003e80008000430 */
[----:B------:R-:W-:Y:S01]  /*4380*/  STS.U16 [R25+UR48+0x400], R6 ;  /* 0x0004000619007988 */ /* 0x000fe20008000430 */
[----:B-1----:R-:W-:-:S03]  /*4390*/  LOP3.LUT R13, R25, 0x10, RZ, 0x3c, !PT ;  /* 0x00000010190d7812 */ /* 0x002fc600078e3cff */
[----:B------:R-:W-:Y:S04]  /*43a0*/  STS.U16 [R25+UR48+0x8], R4 ;  /* 0x0000080419007988 */ /* 0x000fe80008000430 */
        /* <DEDUP_REMOVED lines=13> */
[----:B------:R1:W-:Y:S01]  /*4480*/  STS.U16 [R13+UR48+0x400], R3 ;  /* 0x000400030d007988 */ /* 0x0003e20008000430 */
[----:B------:R-:W-:-:S03]  /*4490*/  F2FP.SATFINITE.E4M3.F32.PACK_AB_MERGE_C R186, R187, R186, RZ ;  /* 0x000000babbba723e */ /* 0x000fc600048070ff */
[----:B------:R-:W-:Y:S01]  /*44a0*/  STS.U16 [R13+UR48], R0 ;  /* 0x000000000d007988 */ /* 0x000fe20008000430 */
[----:B-1----:R-:W-:-:S03]  /*44b0*/  LOP3.LUT R3, R25, 0x20, RZ, 0x3c, !PT ;  /* 0x0000002019037812 */ /* 0x002fc600078e3cff */
[----:B------:R1:W-:Y:S01]  /*44c0*/  STS.U16 [R13+UR48+0x8], R5 ;  /* 0x000008050d007988 */ /* 0x0003e20008000430 */
[----:B------:R-:W-:-:S03]  /*44d0*/  F2FP.SATFINITE.E4M3.F32.PACK_AB_MERGE_C R188, R189, R188, RZ ;  /* 0x000000bcbdbc723e */ /* 0x000fc600048070ff */
[----:B------:R-:W-:Y:S01]  /*44e0*/  STS.U16 [R13+UR48+0x408], R7 ;  /* 0x000408070d007988 */ /* 0x000fe20008000430 */
[----:B------:R-:W-:-:S03]  /*44f0*/  F2FP.SATFINITE.E4M3.F32.PACK_AB_MERGE_C R190, R191, R190, RZ ;  /* 0x000000bebfbe723e */ /* 0x000fc600048070ff */
[----:B------:R-:W-:Y:S01]  /*4500*/  STS.U16 [R13+UR48+0x2000], R160 ;  /* 0x002000a00d007988 */ /* 0x000fe20008000430 */
[----:B------:R-:W-:Y:S02]  /*4510*/  F2FP.SATFINITE.E4M3.F32.PACK_AB_MERGE_C R120, R121, R120, RZ ;  /* 0x000000787978723e */ /* 0x000fe400048070ff */
[----:B-1----:R-:W-:Y:S01]  /*4520*/  LOP3.LUT R5, R25, 0x30, RZ, 0x3c, !PT ;  /* 0x0000003019057812 */ /* 0x002fe200078e3cff */
[----:B------:R-:W-:Y:S01]  /*4530*/  STS.U16 [R13+UR48+0x2400], R162 ;  /* 0x002400a20d007988 */ /* 0x000fe20008000430 */
[----:B------:R-:W-:-:S03]  /*4540*/  F2FP.SATFINITE.E4M3.F32.PACK_AB_MERGE_C R122, R123, R122, RZ ;  /* 0x0000007a7b7a723e */ /* 0x000fc600048070ff */
        /* <DEDUP_REMOVED lines=12> */
[----:B------:R-:W-:Y:S04]  /*4610*/  STS.U16 [R13+UR48+0x6000], R32 ;  /* 0x006000200d007988 */ /* 0x000fe80008000430 */
[----:B------:R-:W-:Y:S04]  /*4620*/  STS.U16 [R13+UR48+0x6400], R34 ;  /* 0x006400220d007988 */ /* 0x000fe80008000430 */
[----:B------:R-:W-:Y:S04]  /*4630*/  STS.U16 [R13+UR48+0x6008], R36 ;  /* 0x006008240d007988 */ /* 0x000fe80008000430 */
[----:B------:R-:W-:Y:S04]  /*4640*/  STS.U16 [R13+UR48+0x6408], R38 ;  /* 0x006408260d007988 */ /* 0x000fe80008000430 */
[----:B------:R-:W-:Y:S04]  /*4650*/  STS.U16 [R3+UR48], R14 ;  /* 0x0000000e03007988 */ /* 0x000fe80008000430 */
        /* <DEDUP_REMOVED lines=15> */
[----:B------:R-:W-:-:S02]  /*4750*/  F2FP.SATFINITE.E4M3.F32.PACK_AB_MERGE_C R219, R219, R242, RZ ;  /* 0x000000f2dbdb723e */ /* 0x000fc400048070ff */
[----:B------:R-:W-:Y:S01]  /*4760*/  F2FP.SATFINITE.E4M3.F32.PACK_AB_MERGE_C R220, R220, R241, RZ ;  /* 0x000000f1dcdc723e */ /* 0x000fe200048070ff */
[----:B------:R-:W-:Y:S01]  /*4770*/  STS.U16 [R5+UR48], R19 ;  /* 0x0000001305007988 */ /* 0x000fe20008000430 */
[----:B------:R-:W-:Y:S02]  /*4780*/  F2FP.SATFINITE.E4M3.F32.PACK_AB_MERGE_C R221, R221, R240, RZ ;  /* 0x000000f0dddd723e */ /* 0x000fe400048070ff */
[----:B-1----:R-:W-:Y:S01]  /*4790*/  LOP3.LUT R3, R25, 0x40, RZ, 0x3c, !PT ;  /* 0x0000004019037812 */ /* 0x002fe200078e3cff */
[----:B------:R-:W-:Y:S01]  /*47a0*/  STS.U16 [R5+UR48+0x400], R20 ;  /* 0x0004001405007988 */ /* 0x000fe20008000430 */
[----:B------:R-:W-:Y:S02]  /*47b0*/  F2FP.SATFINITE.E4M3.F32.PACK_AB_MERGE_C R222, R222, R239, RZ ;  /* 0x000000efdede723e */ /* 0x000fe400048070ff */
[----:B------:R-:W-:Y:S01]  /*47c0*/  F2FP.SATFINITE.E4M3.F32.PACK_AB_MERGE_C R192, R193, R192, RZ ;  /* 0x000000c0c1c0723e */ /* 0x000fe200048070ff */
[----:B------:R-:W-:Y:S01]  /*47d0*/  STS.U16 [R5+UR48+0x8], R21 ;  /* 0x0000081505007988 */ /* 0x000fe20008000430 */
[----:B------:R-:W-:-:S02]  /*47e0*/  F2FP.SATFINITE.E4M3.F32.PACK_AB_MERGE_C R194, R195, R194, RZ ;  /* 0x000000c2c3c2723e */ /* 0x000fc400048070ff */
[----:B------:R-:W-:Y:S01]  /*47f0*/  F2FP.SATFINITE.E4M3.F32.PACK_AB_MERGE_C R196, R197, R196, RZ ;  /* 0x000000c4c5c4723e */ /* 0x000fe200048070ff */
[----:B------:R-:W-:Y:S01]  /*4800*/  STS.U16 [R5+UR48+0x408], R22 ;  /* 0x0004081605007988 */ /* 0x000fe20008000430 */
[----:B------:R-:W-:Y:S02]  /*4810*/  F2FP.SATFINITE.E4M3.F32.PACK_AB_MERGE_C R198, R199, R198, RZ ;  /* 0x000000c6c7c6723e */ /* 0x000fe400048070ff */
[----:B------:R-:W-:Y:S01]  /*4820*/  F2FP.SATFINITE.E4M3.F32.PACK_AB_MERGE_C R128, R129, R128, RZ ;  /* 0x000000808180723e */ /* 0x000fe200048070ff */
        /* <DEDUP_REMOVED lines=25> */
[----:B------:R1:W-:Y:S01]  /*49c0*/  STS.U16 [R5+UR48+0x6408], R54 ;  /* 0x0064083605007988 */ /* 0x0003e20008000430 */
[----:B------:R-:W-:Y:S02]  /*49d0*/  F2FP.SATFINITE.E4M3.F32.PACK_AB_MERGE_C R206, R207, R206, RZ ;  /* 0x000000cecfce723e */ /* 0x000fe400048070ff */
[----:B------:R-:W-:Y:S01]  /*49e0*/  F2FP.SATFINITE.E4M3.F32.PACK_AB_MERGE_C R136, R137, R136, RZ ;  /* 0x000000888988723e */ /* 0x000fe200048070ff */
[----:B------:R-:W-:Y:S01]  /*49f0*/  STS.U16 [R3+UR48], R23 ;  /* 0x0000001703007988 */ /* 0x000fe20008000430 */
[----:B------:R-:W-:Y:S02]  /*4a00*/  F2FP.SATFINITE.E4M3.F32.PACK_AB_MERGE_C R138, R139, R138, RZ ;  /* 0x0000008a8b8a723e */ /* 0x000fe400048070ff */
[----:B------:R-:W-:Y:S01]  /*4a10*/  F2FP.SATFINITE.E4M3.F32.PACK_AB_MERGE_C R140, R141, R140, RZ ;  /* 0x0000008c8d8c723e */ /* 0x000fe200048070ff */
[----:B------:R-:W-:Y:S01]  /*4a20*/  STS.U16 [R3+UR48+0x400], R216 ;  /* 0x000400d803007988 */ /* 0x000fe20008000430 */
[----:B------:R-:W-:Y:S02]  /*4a30*/  F2FP.SATFINITE.E4M3.F32.PACK_AB_MERGE_C R142, R143, R142, RZ ;  /* 0x0000008e8f8e723e */ /* 0x000fe400048070ff */
[----:B-1----:R-:W-:Y:S01]  /*4a40*/  LOP3.LUT R5, R25, 0x50, RZ, 0x3c, !PT ;  /* 0x0000005019057812 */ /* 0x002fe200078e3cff */
        /* <DEDUP_REMOVED lines=11> */
[----:B---3--:R-:W-:-:S03]  /*4b00*/  F2FP.SATFINITE.E4M3.F32.PACK_AB_MERGE_C R230, R230, R231, RZ ;  /* 0x000000e7e6e6723e */ /* 0x008fc600048070ff */
        /* <DEDUP_REMOVED lines=18> */
[----:B--2---:R-:W-:Y:S02]  /*4c30*/  F2FP.SATFINITE.E4M3.F32.PACK_AB_MERGE_C R82, R83, R82, RZ ;  /* 0x000000525352723e */ /* 0x004fe400048070ff */
[----:B----4-:R-:W-:Y:S02]  /*4c40*/  F2FP.SATFINITE.E4M3.F32.PACK_AB_MERGE_C R84, R85, R84, RZ ;  /* 0x000000545554723e */ /* 0x010fe400048070ff */
[----:B-----5:R-:W-:Y:S02]  /*4c50*/  F2FP.SATFINITE.E4M3.F32.PACK_AB_MERGE_C R86, R87, R86, RZ ;  /* 0x000000565756723e */ /* 0x020fe400048070ff */
[C---:B-1----:R-:W-:Y:S02]  /*4c60*/  LOP3.LUT R3, R25.reuse, 0x60, RZ, 0x3c, !PT ;  /* 0x0000006019037812 */ /* 0x042fe400078e3cff */
[----:B------:R-:W-:Y:S01]  /*4c70*/  LOP3.LUT R25, R25, 0x70, RZ, 0x3c, !PT ;  /* 0x0000007019197812 */ /* 0x000fe200078e3cff */
        /* <DEDUP_REMOVED lines=47> */
[----:B------:R-:W-:Y:S01]  /*4f70*/  STS.U16 [R25+UR48+0x6408], R86 ;  /* 0x0064085619007988 */ /* 0x000fe20008000430 */
[----:B------:R1:W-:Y:S06]  /*4f80*/  MEMBAR.ALL.CTA ;  /* 0x0000000000007992 */ /* 0x0003ec0000008000 */
[----:B-1----:R-:W1:Y:S01]  /*4f90*/  FENCE.VIEW.ASYNC.S ;  /* 0x00000000000073c6 */ /* 0x002e620000000000 */
[----:B------:R-:W-:Y:S01]  /*4fa0*/  LOP3.LUT R12, R15, 0x7f, RZ, 0xc0, !PT ;  /* 0x0000007f0f0c7812 */ /* 0x000fe200078ec0ff */
[----:B-1----:R-:W-:Y:S01]  /*4fb0*/  BAR.SYNC.DEFER_BLOCKING 0x0 ;  /* 0x0000000000007b1d */ /* 0x002fe20000010000 */
[----:B------:R-:W-:-:S04]  /*4fc0*/  ELECT P0, URZ, PT ;  /* 0x00000000003f782f */ /* 0x000fc80003800000 */
[----:B------:R-:W-:Y:S01]  /*4fd0*/  ISETP.LT.U32.AND P0, PT, R12, 0x20, P0 ;  /* 0x000000200c00780c */ /* 0x000fe20000701070 */
[----:B------:R-:W-:Y:S01]  /*4fe0*/  UMOV UR49, UR55 ;  /* 0x0000003700317c82 */ /* 0x000fe20008000000 */
[----:B------:R-:W-:-:S11]  /*4ff0*/  UMOV UR50, UR51 ;  /* 0x0000003300327c82 */ /* 0x000fd60008000000 */
[----:B------:R-:W-:-:S05]  /*5000*/  VOTEU.ANY UP1, P0 ;  /* 0x00000000003f7886 */ /* 0x000fca0000020100 */
[----:B------:R1:W-:Y:S01]  /*5010*/  @UP1 UTMASTG.2D [UR48], [UR4] ;  /* 0x00000030040013b5 */ /* 0x0003e20008008000 */
[----:B------:R0:W-:Y:S01]  /*5020*/  UTMACMDFLUSH ;  /* 0x00000000000079b7 */ /* 0x0001e20000000000 */
[----:B------:R-:W-:-:S04]  /*5030*/  DEPBAR.LE SB0, 0x0 ;  /* 0x000080000000791a */ /* 0x000fc80000000000 */
[----:B------:R-:W-:Y:S01]  /*5040*/  VOTEU.ANY UP0, P0 ;  /* 0x00000000003f7886 */ /* 0x000fe20000000100 */
[----:B------:R-:W-:Y:S06]  /*5050*/  BAR.SYNC.DEFER_BLOCKING 0x0 ;  /* 0x0000000000007b1d */ /* 0x000fec0000010000 */
[----:B-1----:R-:W-:Y:S05]  /*5060*/  EXIT ;  /* 0x000000000000794d */ /* 0x002fea0003800000 */
.L_x_49:
[----:B------:R-:W1:Y:S02]  /*5070*/  SYNCS.PHASECHK.TRANS64.TRYWAIT P0, [UR48+0xc000], R2 ;  /* 0x00c00002ff0075a7 */ /* 0x000e640008000170 */
[----:B-1----:R-:W-:Y:S05]  /*5080*/  @!P0 BRA `(.L_x_49) ;  /* 0xfffffffc00f88947 */ /* 0x002fea000383ffff */
[----:B------:R-:W-:Y:S05]  /*5090*/  BRA `(.L_x_51) ;  /* 0xffffffd800b07947 */ /* 0x000fea000383ffff */
.L_x_52:
[----:B------:R-:W-:-:S00]  /*50a0*/  BRA `(.L_x_52) ;  /* 0xfffffffc00fc7947 */ /* 0x000fc0000383ffff */
[----:B------:R-:W-:-:S00]  /*50b0*/  NOP ;  /* 0x0000000000007918 */ /* 0x000fc00000000000 */
        /* <DEDUP_REMOVED lines=12> */
.L_x_53:


//--------------------- .nv.shared.gluon_wgmma    --------------------------
	.section	.nv.shared.gluon_wgmma,"aw",@nobits
	.sectionflags	@""
	.align	16
	.zero		1024


//--------------------- .nv.shared.reserved.0     --------------------------
	.section	.nv.shared.reserved.0,"aw",@nobits
	.weak		__nv_reservedSMEM_offset_0_alias
	.size		__nv_reservedSMEM_offset_0_alias, 0, 0
	.other		__nv_reservedSMEM_offset_0_alias,@"STO_CUDA_RESERVED_SHARED STV_DEFAULT"
__nv_reservedSMEM_offset_0_alias:
	.zero		0


//--------------------- .nv.constant0.gluon_wgmma --------------------------
	.section	.nv.constant0.gluon_wgmma,"a",@progbits
	.sectionflags	@""
	.align	4
.nv.constant0.gluon_wgmma:
	.zero		608


//--------------------- SYMBOLS --------------------------

	.type		.nv.reservedSmem.offset0,@object
	.size		.nv.reservedSmem.offset0,0x4
